	.target	sm_90a

	.elftype	@"ET_EXEC"


//--------------------- .note.nv.tkinfo           --------------------------
	.section	.note.nv.tkinfo,"",@"SHT_NOTE"
	.sectionflags	@"SHF_NOTE_NV_TKINFO"
	.tkinfo
        /*0018*/ 	.word	0x00000002
        /*0030*/ 	.string	""
        /*0030*/ 	.string	"ptxas"
        /*0030*/ 	.string	"Cuda compilation tools, release 13.0, V13.0.88"
        /*0030*/ 	.string	"Build cuda_13.0.r13.0/compiler.36424714_0"
        /*0030*/ 	.string	"-arch sm_90a -m 64 "



//--------------------- .note.nv.cuinfo           --------------------------
	.section	.note.nv.cuinfo,"",@"SHT_NOTE"
	.sectionflags	@"SHF_NOTE_NV_CUINFO"
        /*0018*/ 	.short	0x0002
        /*001a*/ 	.short	0x005a
        /*001c*/ 	.short	0x0082
	.zero		2


//--------------------- .nv.info                  --------------------------
	.section	.nv.info,"",@"SHT_CUDA_INFO"
	.align	4


	//----- nvinfo : EIATTR_REGCOUNT
	.align		4
        /*0000*/ 	.byte	0x04, 0x2f
        /*0002*/ 	.short	(.L_15 - .L_14)
	.align		4
.L_14:
        /*0004*/ 	.word	index@(_ZN7cutlass13device_kernelINS_4gemm6kernel13GemmUniversalIN4cute5tupleIJiiiiEEENS1_10collective13CollectiveMmaINS1_34MainloopSm90TmaGmmaWarpSpecializedILi5ENS5_IJNS4_1CILi1EEESB_SB_EEENS1_32KernelTmaWarpSpecializedPingpongEEENS5_IJNSA_ILi64EEENSA_ILi128EEESF_EEEaNS5_IJlSB_lEEEaSI_NS4_8TiledMMAINS4_8MMA_AtomIJNS4_4SM904GMMA27MMA_64x128x32_S32S8S8_SS_TNEEEENS4_6LayoutISC_NS5_IJNSA_ILi0EEESQ_SQ_EEEEENS5_IJNS4_10UnderscoreEST_ST_EEEEENS4_13SM90_TMA_LOADENS4_14ComposedLayoutINS4_7SwizzleILi2ELi4ELi3EEENS4_18smem_ptr_flag_bitsILi8EEENSP_INS5_IJNSA_ILi8EEESF_EEENS5_IJSF_SB_EEEEEEEvNS4_8identityESW_S16_vS17_EENS_8epilogue10collective6detail29Sm90TmaWarpSpecializedAdapterINS1A_15DefaultEpilogueIaSI_SI_NS19_6thread17LinearCombinationIaLi1EiiLNS1E_9ScaleType4KindE0ELNS_15FloatRoundStyleE2EaEENS1_15EpilogueDefaultEEEEEvvEEEEvNT_6ParamsE)
        /*0008*/ 	.word	0x000000a8


	//----- nvinfo : EIATTR_FRAME_SIZE
	.align		4
.L_15:
        /*000c*/ 	.byte	0x04, 0x11
        /*000e*/ 	.short	(.L_17 - .L_16)
	.align		4
.L_16:
        /*0010*/ 	.word	index@(_ZN7cutlass13device_kernelINS_4gemm6kernel13GemmUniversalIN4cute5tupleIJiiiiEEENS1_10collective13CollectiveMmaINS1_34MainloopSm90TmaGmmaWarpSpecializedILi5ENS5_IJNS4_1CILi1EEESB_SB_EEENS1_32KernelTmaWarpSpecializedPingpongEEENS5_IJNSA_ILi64EEENSA_ILi128EEESF_EEEaNS5_IJlSB_lEEEaSI_NS4_8TiledMMAINS4_8MMA_AtomIJNS4_4SM904GMMA27MMA_64x128x32_S32S8S8_SS_TNEEEENS4_6LayoutISC_NS5_IJNSA_ILi0EEESQ_SQ_EEEEENS5_IJNS4_10UnderscoreEST_ST_EEEEENS4_13SM90_TMA_LOADENS4_14ComposedLayoutINS4_7SwizzleILi2ELi4ELi3EEENS4_18smem_ptr_flag_bitsILi8EEENSP_INS5_IJNSA_ILi8EEESF_EEENS5_IJSF_SB_EEEEEEEvNS4_8identityESW_S16_vS17_EENS_8epilogue10collective6detail29Sm90TmaWarpSpecializedAdapterINS1A_15DefaultEpilogueIaSI_SI_NS19_6thread17LinearCombinationIaLi1EiiLNS1E_9ScaleType4KindE0ELNS_15FloatRoundStyleE2EaEENS1_15EpilogueDefaultEEEEEvvEEEEvNT_6ParamsE)
        /*0014*/ 	.word	0x00000008


	//----- nvinfo : EIATTR_MIN_STACK_SIZE
	.align		4
.L_17:
        /*0018*/ 	.byte	0x04, 0x12
        /*001a*/ 	.short	(.L_19 - .L_18)
	.align		4
.L_18:
        /*001c*/ 	.word	index@(_ZN7cutlass13device_kernelINS_4gemm6kernel13GemmUniversalIN4cute5tupleIJiiiiEEENS1_10collective13CollectiveMmaINS1_34MainloopSm90TmaGmmaWarpSpecializedILi5ENS5_IJNS4_1CILi1EEESB_SB_EEENS1_32KernelTmaWarpSpecializedPingpongEEENS5_IJNSA_ILi64EEENSA_ILi128EEESF_EEEaNS5_IJlSB_lEEEaSI_NS4_8TiledMMAINS4_8MMA_AtomIJNS4_4SM904GMMA27MMA_64x128x32_S32S8S8_SS_TNEEEENS4_6LayoutISC_NS5_IJNSA_ILi0EEESQ_SQ_EEEEENS5_IJNS4_10UnderscoreEST_ST_EEEEENS4_13SM90_TMA_LOADENS4_14ComposedLayoutINS4_7SwizzleILi2ELi4ELi3EEENS4_18smem_ptr_flag_bitsILi8EEENSP_INS5_IJNSA_ILi8EEESF_EEENS5_IJSF_SB_EEEEEEEvNS4_8identityESW_S16_vS17_EENS_8epilogue10collective6detail29Sm90TmaWarpSpecializedAdapterINS1A_15DefaultEpilogueIaSI_SI_NS19_6thread17LinearCombinationIaLi1EiiLNS1E_9ScaleType4KindE0ELNS_15FloatRoundStyleE2EaEENS1_15EpilogueDefaultEEEEEvvEEEEvNT_6ParamsE)
        /*0020*/ 	.word	0x00000008
.L_19:


//--------------------- .nv.compat                --------------------------
	.section	.nv.compat,"",@"SHT_CUDA_COMPAT_INFO"
	.align	4
        /*0000*/ 	.byte	0x02, 0x09, 0x01, 0x00, 0x02, 0x02, 0x04, 0x00, 0x02, 0x05, 0x05, 0x00, 0x03, 0x07, 0x01, 0x01
        /*0010*/ 	.byte	0x02, 0x03, 0x01, 0x00, 0x02, 0x06, 0x01, 0x00, 0x04, 0x0b, 0x08, 0x00, 0x00, 0x00, 0x00, 0x00
        /*0020*/ 	.byte	0x00, 0x00, 0x00, 0x00


//--------------------- .nv.info._ZN7cutlass13device_kernelINS_4gemm6kernel13GemmUniversalIN4cute5tupleIJiiiiEEENS1_10collective13CollectiveMmaINS1_34MainloopSm90TmaGmmaWarpSpecializedILi5ENS5_IJNS4_1CILi1EEESB_SB_EEENS1_32KernelTmaWarpSpecializedPingpongEEENS5_IJNSA_ILi64EEENSA_ILi128EEESF_EEEaNS5_IJlSB_lEEEaSI_NS4_8TiledMMAINS4_8MMA_AtomIJNS4_4SM904GMMA27MMA_64x128x32_S32S8S8_SS_TNEEEENS4_6LayoutISC_NS5_IJNSA_ILi0EEESQ_SQ_EEEEENS5_IJNS4_10UnderscoreEST_ST_EEEEENS4_13SM90_TMA_LOADENS4_14ComposedLayoutINS4_7SwizzleILi2ELi4ELi3EEENS4_18smem_ptr_flag_bitsILi8EEENSP_INS5_IJNSA_ILi8EEESF_EEENS5_IJSF_SB_EEEEEEEvNS4_8identityESW_S16_vS17_EENS_8epilogue10collective6detail29Sm90TmaWarpSpecializedAdapterINS1A_15DefaultEpilogueIaSI_SI_NS19_6thread17LinearCombinationIaLi1EiiLNS1E_9ScaleType4KindE0ELNS_15FloatRoundStyleE2EaEENS1_15EpilogueDefaultEEEEEvvEEEEvNT_6ParamsE --------------------------
	.section	.nv.info._ZN7cutlass13device_kernelINS_4gemm6kernel13GemmUniversalIN4cute5tupleIJiiiiEEENS1_10collective13CollectiveMmaINS1_34MainloopSm90TmaGmmaWarpSpecializedILi5ENS5_IJNS4_1CILi1EEESB_SB_EEENS1_32KernelTmaWarpSpecializedPingpongEEENS5_IJNSA_ILi64EEENSA_ILi128EEESF_EEEaNS5_IJlSB_lEEEaSI_NS4_8TiledMMAINS4_8MMA_AtomIJNS4_4SM904GMMA27MMA_64x128x32_S32S8S8_SS_TNEEEENS4_6LayoutISC_NS5_IJNSA_ILi0EEESQ_SQ_EEEEENS5_IJNS4_10UnderscoreEST_ST_EEEEENS4_13SM90_TMA_LOADENS4_14ComposedLayoutINS4_7SwizzleILi2ELi4ELi3EEENS4_18smem_ptr_flag_bitsILi8EEENSP_INS5_IJNSA_ILi8EEESF_EEENS5_IJSF_SB_EEEEEEEvNS4_8identityESW_S16_vS17_EENS_8epilogue10collective6detail29Sm90TmaWarpSpecializedAdapterINS1A_15DefaultEpilogueIaSI_SI_NS19_6thread17LinearCombinationIaLi1EiiLNS1E_9ScaleType4KindE0ELNS_15FloatRoundStyleE2EaEENS1_15EpilogueDefaultEEEEEvvEEEEvNT_6ParamsE,"",@"SHT_CUDA_INFO"
	.sectionflags	@""
	.align	4


	//----- nvinfo : EIATTR_CUDA_API_VERSION
	.align		4
        /*0000*/ 	.byte	0x04, 0x37
        /*0002*/ 	.short	(.L_21 - .L_20)
.L_20:
        /*0004*/ 	.word	0x00000082


	//----- nvinfo : EIATTR_KPARAM_INFO
	.align		4
.L_21:
        /*0008*/ 	.byte	0x04, 0x17
        /*000a*/ 	.short	(.L_23 - .L_22)
.L_22:
        /*000c*/ 	.word	0x00000000
        /*0010*/ 	.short	0x0000
        /*0012*/ 	.short	0x0070
        /*0014*/ 	.byte	0x00, 0xf0, 0x01, 0x10


	//----- nvinfo : EIATTR_SPARSE_MMA_MASK
	.align		4
.L_23:
        /*0018*/ 	.byte	0x03, 0x50
        /*001a*/ 	.short	0x0000


	//----- nvinfo : EIATTR_MAXREG_COUNT
	.align		4
        /*001c*/ 	.byte	0x03, 0x1b
        /*001e*/ 	.short	0x00a8


	//----- nvinfo : EIATTR_NUM_BARRIERS
	.align		4
        /*0020*/ 	.byte	0x02, 0x4c
        /*0022*/ 	.byte	0x01
	.zero		1


	//----- nvinfo : EIATTR_EXTERNS
	.align		4
        /*0024*/ 	.byte	0x04, 0x0f
        /*0026*/ 	.short	(.L_25 - .L_24)


	//   ....[0]....
	.align		4
.L_24:
        /*0028*/ 	.word	index@(__assertfail)


	//----- nvinfo : EIATTR_ANNOTATIONS
	.align		4
.L_25:
        /*002c*/ 	.byte	0x04, 0x55
        /*002e*/ 	.short	(.L_27 - .L_26)


	//   ....[0]....
.L_26:
        /*0030*/ 	.word	0x00000001
        /*0034*/ 	.byte	0xf0, 0x0a, 0x00, 0x00, 0x01, 0x00, 0x00, 0x00, 0x10, 0x51, 0x00, 0x00, 0x01, 0x00, 0x00, 0x00
        /*0044*/ 	.byte	0x20, 0x5d, 0x00, 0x00


	//----- nvinfo : EIATTR_MERCURY_ISA_VERSION
	.align		4
.L_27:
        /*0048*/ 	.byte	0x03, 0x5f
        /*004a*/ 	.short	0x0101


	//----- nvinfo : EIATTR_INT_WARP_WIDE_INSTR_OFFSETS
	.align		4
        /*004c*/ 	.byte	0x04, 0x31
        /*004e*/ 	.short	(.L_29 - .L_28)


	//   ....[0]....
.L_28:
        /*0050*/ 	.word	0x00000400


	//   ....[1]....
        /*0054*/ 	.word	0x00000420


	//   ....[2]....
        /*0058*/ 	.word	0x000004a0


	//   ....[3]....
        /*005c*/ 	.word	0x000004b0


	//   ....[4]....
        /*0060*/ 	.word	0x000004c0


	//   ....[5]....
        /*0064*/ 	.word	0x000004e0


	//   ....[6]....
        /*0068*/ 	.word	0x00000570


	//   ....[7]....
        /*006c*/ 	.word	0x00000590


	//----- nvinfo : EIATTR_COOP_GROUP_MASK_REGIDS
	.align		4
.L_29:
        /*0070*/ 	.byte	0x04, 0x29
        /*0072*/ 	.short	(.L_31 - .L_30)


	//   ....[0]....
.L_30:
        /*0074*/ 	.word	0xffffffff


	//   ....[1]....
        /*0078*/ 	.word	0xffffffff


	//   ....[2]....
        /*007c*/ 	.word	0xffffffff


	//   ....[3]....
        /*0080*/ 	.word	0xffffffff


	//   ....[4]....
        /*0084*/ 	.word	0xffffffff


	//   ....[5]....
        /*0088*/ 	.word	0xffffffff


	//----- nvinfo : EIATTR_COOP_GROUP_INSTR_OFFSETS
	.align		4
.L_31:
        /*008c*/ 	.byte	0x04, 0x28
        /*008e*/ 	.short	(.L_33 - .L_32)


	//   ....[0]....
.L_32:
        /*0090*/ 	.word	0x00000070


	//   ....[1]....
        /*0094*/ 	.word	0x00000080


	//   ....[2]....
        /*0098*/ 	.word	0x00000140


	//   ....[3]....
        /*009c*/ 	.word	0x000002f0


	//   ....[4]....
        /*00a0*/ 	.word	0x00000330


	//   ....[5]....
        /*00a4*/ 	.word	0x00000380


	//----- nvinfo : EIATTR_REG_RECONFIG
	.align		4
.L_33:
        /*00a8*/ 	.byte	0x01, 0x54
	.zero		2


	//----- nvinfo : EIATTR_SYSCALL_OFFSETS
	.align		4
        /*00ac*/ 	.byte	0x04, 0x46
        /*00ae*/ 	.short	(.L_35 - .L_34)


	//   ....[0]....
.L_34:
        /*00b0*/ 	.word	0x00001610


	//----- nvinfo : EIATTR_MBARRIER_INSTR_OFFSETS
	.align		4
.L_35:
        /*00b4*/ 	.byte	0x04, 0x39
        /*00b6*/ 	.short	(.L_37 - .L_36)


	//   ....[0]....
.L_36:
        /*00b8*/ 	.word	0x00000240
        /*00bc*/ 	.word	0x000000ff
        /*00c0*/ 	.word	0x00000000
        /*00c4*/ 	.short	0x0100
        /*00c6*/ 	.byte	0x08
	.zero		1


	//   ....[1]....
        /*00c8*/ 	.word	0x00000250
        /*00cc*/ 	.word	0x000000ff
        /*00d0*/ 	.word	0x00000028
        /*00d4*/ 	.short	0x0100
        /*00d6*/ 	.byte	0x08
	.zero		1


	//   ....[2]....
        /*00d8*/ 	.word	0x00000260
        /*00dc*/ 	.word	0x000000ff
        /*00e0*/ 	.word	0x00000008
        /*00e4*/ 	.short	0x0100
        /*00e6*/ 	.byte	0x08
	.zero		1


	//   ....[3]....
        /*00e8*/ 	.word	0x00000270
        /*00ec*/ 	.word	0x000000ff
        /*00f0*/ 	.word	0x00000030
        /*00f4*/ 	.short	0x0100
        /*00f6*/ 	.byte	0x08
	.zero		1


	//   ....[4]....
        /*00f8*/ 	.word	0x00000280
        /*00fc*/ 	.word	0x000000ff
        /*0100*/ 	.word	0x00000010
        /*0104*/ 	.short	0x0100
        /*0106*/ 	.byte	0x08
	.zero		1


	//   ....[5]....
        /*0108*/ 	.word	0x00000290
        /*010c*/ 	.word	0x000000ff
        /*0110*/ 	.word	0x00000038
        /*0114*/ 	.short	0x0100
        /*0116*/ 	.byte	0x08
	.zero		1


	//   ....[6]....
        /*0118*/ 	.word	0x000002a0
        /*011c*/ 	.word	0x000000ff
        /*0120*/ 	.word	0x00000018
        /*0124*/ 	.short	0x0100
        /*0126*/ 	.byte	0x08
	.zero		1


	//   ....[7]....
        /*0128*/ 	.word	0x000002b0
        /*012c*/ 	.word	0x000000ff
        /*0130*/ 	.word	0x00000040
        /*0134*/ 	.short	0x0100
        /*0136*/ 	.byte	0x08
	.zero		1


	//   ....[8]....
        /*0138*/ 	.word	0x000002c0
        /*013c*/ 	.word	0x000000ff
        /*0140*/ 	.word	0x00000020
        /*0144*/ 	.short	0x0100
        /*0146*/ 	.byte	0x08
	.zero		1


	//   ....[9]....
        /*0148*/ 	.word	0x000002d0
        /*014c*/ 	.word	0x000000ff
        /*0150*/ 	.word	0x00000048
        /*0154*/ 	.short	0x0100
        /*0156*/ 	.byte	0x08
	.zero		1


	//   ....[10]....
        /*0158*/ 	.word	0x000005d0
        /*015c*/ 	.word	0x000000ff
        /*0160*/ 	.word	0x00000080
        /*0164*/ 	.short	0x0100
        /*0166*/ 	.byte	0x08
	.zero		1


	//   ....[11]....
        /*0168*/ 	.word	0x00000640
        /*016c*/ 	.word	0x000000ff
        /*0170*/ 	.word	0x00000088
        /*0174*/ 	.short	0x0100
        /*0176*/ 	.byte	0x08
	.zero		1


	//   ....[12]....
        /*0178*/ 	.word	0x00000660
        /*017c*/ 	.word	0x000000ff
        /*0180*/ 	.word	0x00000060
        /*0184*/ 	.short	0x0100
        /*0186*/ 	.byte	0x09
	.zero		1


	//   ....[13]....
        /*0188*/ 	.word	0x00000670
        /*018c*/ 	.word	0x000000ff
        /*0190*/ 	.word	0x00000068
        /*0194*/ 	.short	0x0100
        /*0196*/ 	.byte	0x09
	.zero		1


	//   ....[14]....
        /*0198*/ 	.word	0x00000680
        /*019c*/ 	.word	0x000000ff
        /*01a0*/ 	.word	0x00000070
        /*01a4*/ 	.short	0x0100
        /*01a6*/ 	.byte	0x09
	.zero		1


	//   ....[15]....
        /*01a8*/ 	.word	0x00000690
        /*01ac*/ 	.word	0x000000ff
        /*01b0*/ 	.word	0x00000078
        /*01b4*/ 	.short	0x0100
        /*01b6*/ 	.byte	0x09
	.zero		1


	//   ....[16]....
        /*01b8*/ 	.word	0x000014f0
        /*01bc*/ 	.word	0x0000005d
        /*01c0*/ 	.word	0x00000000
        /*01c4*/ 	.short	0x010a
        /*01c6*/ 	.byte	0x2a
	.zero		1


	//   ....[17]....
        /*01c8*/ 	.word	0x000016a0
        /*01cc*/ 	.word	0x00000003
        /*01d0*/ 	.word	0x00000000
        /*01d4*/ 	.short	0x010a
        /*01d6*/ 	.byte	0x3f
	.zero		1


	//   ....[18]....
        /*01d8*/ 	.word	0x000016e0
        /*01dc*/ 	.word	0x00000003
        /*01e0*/ 	.word	0x00000000
        /*01e4*/ 	.short	0x010a
        /*01e6*/ 	.byte	0x3f
	.zero		1


	//   ....[19]....
        /*01e8*/ 	.word	0x000018e0
        /*01ec*/ 	.word	0x000000ff
        /*01f0*/ 	.word	0x00000000
        /*01f4*/ 	.short	0x010a
        /*01f6*/ 	.byte	0x04
	.zero		1


	//   ....[20]....
        /*01f8*/ 	.word	0x00001920
        /*01fc*/ 	.word	0x000000ff
        /*0200*/ 	.word	0x00000000
        /*0204*/ 	.short	0x010a
        /*0206*/ 	.byte	0x04
	.zero		1


	//   ....[21]....
        /*0208*/ 	.word	0x00001a80
        /*020c*/ 	.word	0x000000ff
        /*0210*/ 	.word	0x00000000
        /*0214*/ 	.short	0x0101
        /*0216*/ 	.byte	0x04
	.zero		1


	//   ....[22]....
        /*0218*/ 	.word	0x00001b70
        /*021c*/ 	.word	0x0000005e
        /*0220*/ 	.word	0x00000000
        /*0224*/ 	.short	0x0101
        /*0226*/ 	.byte	0x2f
	.zero		1


	//   ....[23]....
        /*0228*/ 	.word	0x00001c40
        /*022c*/ 	.word	0x000000ff
        /*0230*/ 	.word	0x00000000
        /*0234*/ 	.short	0x0101
        /*0236*/ 	.byte	0x06
	.zero		1


	//   ....[24]....
        /*0238*/ 	.word	0x00001cf0
        /*023c*/ 	.word	0x0000005d
        /*0240*/ 	.word	0x00000010
        /*0244*/ 	.short	0x010a
        /*0246*/ 	.byte	0x2a
	.zero		1


	//   ....[25]....
        /*0248*/ 	.word	0x00005130
        /*024c*/ 	.word	0x00000060
        /*0250*/ 	.word	0x00000000
        /*0254*/ 	.short	0x0101
        /*0256*/ 	.byte	0x2f
	.zero		1


	//   ....[26]....
        /*0258*/ 	.word	0x00005a90
        /*025c*/ 	.word	0x0000000a
        /*0260*/ 	.word	0x00000028
        /*0264*/ 	.short	0x010a
        /*0266*/ 	.byte	0x3f
	.zero		1


	//   ....[27]....
        /*0268*/ 	.word	0x00005e30
        /*026c*/ 	.word	0x00000005
        /*0270*/ 	.word	0x00000088
        /*0274*/ 	.short	0x0101
        /*0276*/ 	.byte	0x3f
	.zero		1


	//   ....[28]....
        /*0278*/ 	.word	0x000065b0
        /*027c*/ 	.word	0x00000009
        /*0280*/ 	.word	0x00000000
        /*0284*/ 	.short	0x010a
        /*0286*/ 	.byte	0x3f
	.zero		1


	//   ....[29]....
        /*0288*/ 	.word	0x00006630
        /*028c*/ 	.word	0x00000008
        /*0290*/ 	.word	0x00000000
        /*0294*/ 	.short	0x010a
        /*0296*/ 	.byte	0x3f
	.zero		1


	//   ....[30]....
        /*0298*/ 	.word	0x000066c0
        /*029c*/ 	.word	0x00000009
        /*02a0*/ 	.word	0x00000000
        /*02a4*/ 	.short	0x010a
        /*02a6*/ 	.byte	0x3f
	.zero		1


	//   ....[31]....
        /*02a8*/ 	.word	0x00006750
        /*02ac*/ 	.word	0x00000006
        /*02b0*/ 	.word	0x00000000
        /*02b4*/ 	.short	0x010a
        /*02b6*/ 	.byte	0x3f
	.zero		1


	//   ....[32]....
        /*02b8*/ 	.word	0x000067e0
        /*02bc*/ 	.word	0x00000003
        /*02c0*/ 	.word	0x00000000
        /*02c4*/ 	.short	0x010a
        /*02c6*/ 	.byte	0x3f
	.zero		1


	//   ....[33]....
        /*02c8*/ 	.word	0x00006840
        /*02cc*/ 	.word	0x0000005f
        /*02d0*/ 	.word	0x00000000
        /*02d4*/ 	.short	0x010a
        /*02d6*/ 	.byte	0x3f
	.zero		1


	//   ....[34]....
        /*02d8*/ 	.word	0x00006890
        /*02dc*/ 	.word	0x00000003
        /*02e0*/ 	.word	0x00000000
        /*02e4*/ 	.short	0x010a
        /*02e6*/ 	.byte	0x3f
	.zero		1


	//   ....[35]....
        /*02e8*/ 	.word	0x000068f0
        /*02ec*/ 	.word	0x00000004
        /*02f0*/ 	.word	0x00000000
        /*02f4*/ 	.short	0x010a
        /*02f6*/ 	.byte	0x3f
	.zero		1


	//   ....[36]....
        /*02f8*/ 	.word	0x00006940
        /*02fc*/ 	.word	0x0000005f
        /*0300*/ 	.word	0x00000010
        /*0304*/ 	.short	0x010a
        /*0306*/ 	.byte	0x3f
	.zero		1


	//   ....[37]....
        /*0308*/ 	.word	0x00006a10
        /*030c*/ 	.word	0x0000000a
        /*0310*/ 	.word	0x00000028
        /*0314*/ 	.short	0x010a
        /*0316*/ 	.byte	0x3f
	.zero		1


	//   ....[38]....
        /*0318*/ 	.word	0x00006ae0
        /*031c*/ 	.word	0x00000009
        /*0320*/ 	.word	0x00000000
        /*0324*/ 	.short	0x010a
        /*0326*/ 	.byte	0x3f
	.zero		1


	//   ....[39]....
        /*0328*/ 	.word	0x00006b30
        /*032c*/ 	.word	0x00000008
        /*0330*/ 	.word	0x00000000
        /*0334*/ 	.short	0x010a
        /*0336*/ 	.byte	0x3f
	.zero		1


	//   ....[40]....
        /*0338*/ 	.word	0x00006b80
        /*033c*/ 	.word	0x00000009
        /*0340*/ 	.word	0x00000000
        /*0344*/ 	.short	0x010a
        /*0346*/ 	.byte	0x3f
	.zero		1


	//   ....[41]....
        /*0348*/ 	.word	0x00006bd0
        /*034c*/ 	.word	0x00000006
        /*0350*/ 	.word	0x00000000
        /*0354*/ 	.short	0x010a
        /*0356*/ 	.byte	0x3f
	.zero		1


	//----- nvinfo : EIATTR_NUM_MBARRIERS
	.align		4
.L_37:
        /*0358*/ 	.byte	0x03, 0x38
        /*035a*/ 	.short	0x0010


	//----- nvinfo : EIATTR_EXIT_INSTR_OFFSETS
	.align		4
        /*035c*/ 	.byte	0x04, 0x1c
        /*035e*/ 	.short	(.L_39 - .L_38)


	//   ....[0]....
.L_38:
        /*0360*/ 	.word	0x000011a0


	//   ....[1]....
        /*0364*/ 	.word	0x00001200


	//   ....[2]....
        /*0368*/ 	.word	0x000057c0


	//   ....[3]....
        /*036c*/ 	.word	0x000057f0


	//   ....[4]....
        /*0370*/ 	.word	0x00006830


	//----- nvinfo : EIATTR_MAX_THREADS
	.align		4
.L_39:
        /*0374*/ 	.byte	0x04, 0x05
        /*0376*/ 	.short	(.L_41 - .L_40)
.L_40:
        /*0378*/ 	.word	0x00000180
        /*037c*/ 	.word	0x00000001
        /*0380*/ 	.word	0x00000001


	//----- nvinfo : EIATTR_CRS_STACK_SIZE
	.align		4
.L_41:
        /*0384*/ 	.byte	0x04, 0x1e
        /*0386*/ 	.short	(.L_43 - .L_42)
.L_42:
        /*0388*/ 	.word	0x00000000


	//----- nvinfo : EIATTR_CBANK_PARAM_SIZE
	.align		4
.L_43:
        /*038c*/ 	.byte	0x03, 0x19
        /*038e*/ 	.short	0x0470


	//----- nvinfo : EIATTR_PARAM_CBANK
	.align		4
        /*0390*/ 	.byte	0x04, 0x0a
        /*0392*/ 	.short	(.L_45 - .L_44)
	.align		4
.L_44:
        /*0394*/ 	.word	index@(.nv.constant0._ZN7cutlass13device_kernelINS_4gemm6kernel13GemmUniversalIN4cute5tupleIJiiiiEEENS1_10collective13CollectiveMmaINS1_34MainloopSm90TmaGmmaWarpSpecializedILi5ENS5_IJNS4_1CILi1EEESB_SB_EEENS1_32KernelTmaWarpSpecializedPingpongEEENS5_IJNSA_ILi64EEENSA_ILi128EEESF_EEEaNS5_IJlSB_lEEEaSI_NS4_8TiledMMAINS4_8MMA_AtomIJNS4_4SM904GMMA27MMA_64x128x32_S32S8S8_SS_TNEEEENS4_6LayoutISC_NS5_IJNSA_ILi0EEESQ_SQ_EEEEENS5_IJNS4_10UnderscoreEST_ST_EEEEENS4_13SM90_TMA_LOADENS4_14ComposedLayoutINS4_7SwizzleILi2ELi4ELi3EEENS4_18smem_ptr_flag_bitsILi8EEENSP_INS5_IJNSA_ILi8EEESF_EEENS5_IJSF_SB_EEEEEEEvNS4_8identityESW_S16_vS17_EENS_8epilogue10collective6detail29Sm90TmaWarpSpecializedAdapterINS1A_15DefaultEpilogueIaSI_SI_NS19_6thread17LinearCombinationIaLi1EiiLNS1E_9ScaleType4KindE0ELNS_15FloatRoundStyleE2EaEENS1_15EpilogueDefaultEEEEEvvEEEEvNT_6ParamsE)
        /*0398*/ 	.short	0x0210
        /*039a*/ 	.short	0x0470


	//----- nvinfo : EIATTR_SW_WAR
	.align		4
.L_45:
        /*039c*/ 	.byte	0x04, 0x36
        /*039e*/ 	.short	(.L_47 - .L_46)
.L_46:
        /*03a0*/ 	.word	0x00000008
.L_47:


//--------------------- .nv.callgraph             --------------------------
	.section	.nv.callgraph,"",@"SHT_CUDA_CALLGRAPH"
	.align	4
	.sectionentsize	8
	.align		4
        /*0000*/ 	.word	0x00000000
	.align		4
        /*0004*/ 	.word	0xffffffff
	.align		4
        /*0008*/ 	.word	index@(_ZN7cutlass13device_kernelINS_4gemm6kernel13GemmUniversalIN4cute5tupleIJiiiiEEENS1_10collective13CollectiveMmaINS1_34MainloopSm90TmaGmmaWarpSpecializedILi5ENS5_IJNS4_1CILi1EEESB_SB_EEENS1_32KernelTmaWarpSpecializedPingpongEEENS5_IJNSA_ILi64EEENSA_ILi128EEESF_EEEaNS5_IJlSB_lEEEaSI_NS4_8TiledMMAINS4_8MMA_AtomIJNS4_4SM904GMMA27MMA_64x128x32_S32S8S8_SS_TNEEEENS4_6LayoutISC_NS5_IJNSA_ILi0EEESQ_SQ_EEEEENS5_IJNS4_10UnderscoreEST_ST_EEEEENS4_13SM90_TMA_LOADENS4_14ComposedLayoutINS4_7SwizzleILi2ELi4ELi3EEENS4_18smem_ptr_flag_bitsILi8EEENSP_INS5_IJNSA_ILi8EEESF_EEENS5_IJSF_SB_EEEEEEEvNS4_8identityESW_S16_vS17_EENS_8epilogue10collective6detail29Sm90TmaWarpSpecializedAdapterINS1A_15DefaultEpilogueIaSI_SI_NS19_6thread17LinearCombinationIaLi1EiiLNS1E_9ScaleType4KindE0ELNS_15FloatRoundStyleE2EaEENS1_15EpilogueDefaultEEEEEvvEEEEvNT_6ParamsE)
	.align		4
        /*000c*/ 	.word	index@(__assertfail)
	.align		4
        /*0010*/ 	.word	0x00000000
	.align		4
        /*0014*/ 	.word	0xfffffffe
	.align		4
        /*0018*/ 	.word	0x00000000
	.align		4
        /*001c*/ 	.word	0xfffffffd
	.align		4
        /*0020*/ 	.word	0x00000000
	.align		4
        /*0024*/ 	.word	0xfffffffc


//--------------------- .nv.constant4             --------------------------
	.section	.nv.constant4,"a",@progbits
	.align	8
	.align		8
.nv.constant4:
        /*0000*/ 	.dword	__assertfail
	.align		8
        /*0008*/ 	.dword	__unnamed_1
	.align		8
        /*0010*/ 	.dword	_ZN39_INTERNAL_b08fca8b_4_k_cu_8c9f091c_50094cuda3std3__45__cpo5beginE
	.align		8
        /*0018*/ 	.dword	_ZN39_INTERNAL_b08fca8b_4_k_cu_8c9f091c_50094cuda3std3__45__cpo3endE
	.align		8
        /*0020*/ 	.dword	_ZN39_INTERNAL_b08fca8b_4_k_cu_8c9f091c_50094cuda3std3__45__cpo6cbeginE
	.align		8
        /*0028*/ 	.dword	_ZN39_INTERNAL_b08fca8b_4_k_cu_8c9f091c_50094cuda3std3__45__cpo4cendE
	.align		8
        /*0030*/ 	.dword	_ZN39_INTERNAL_b08fca8b_4_k_cu_8c9f091c_50094cuda3std3__441_GLOBAL__N__b08fca8b_4_k_cu_8c9f091c_50096ignoreE
	.align		8
        /*0038*/ 	.dword	_ZN39_INTERNAL_b08fca8b_4_k_cu_8c9f091c_50094cuda3std3__419piecewise_constructE
	.align		8
        /*0040*/ 	.dword	_ZN39_INTERNAL_b08fca8b_4_k_cu_8c9f091c_50094cuda3std3__48in_placeE
	.align		8
        /*0048*/ 	.dword	_ZN39_INTERNAL_b08fca8b_4_k_cu_8c9f091c_50094cuda3std6ranges3__45__cpo4swapE
	.align		8
        /*0050*/ 	.dword	_ZN39_INTERNAL_b08fca8b_4_k_cu_8c9f091c_50094cuda3std6ranges3__45__cpo9iter_moveE
	.align		8
        /*0058*/ 	.dword	_ZN39_INTERNAL_b08fca8b_4_k_cu_8c9f091c_50094cute7productE
	.align		8
        /*0060*/ 	.dword	_ZN39_INTERNAL_b08fca8b_4_k_cu_8c9f091c_50094cute1_E
	.align		8
        /*0068*/ 	.dword	$str$22
	.align		8
        /*0070*/ 	.dword	$str$23


//--------------------- .text._ZN7cutlass13device_kernelINS_4gemm6kernel13GemmUniversalIN4cute5tupleIJiiiiEEENS1_10collective13CollectiveMmaINS1_34MainloopSm90TmaGmmaWarpSpecializedILi5ENS5_IJNS4_1CILi1EEESB_SB_EEENS1_32KernelTmaWarpSpecializedPingpongEEENS5_IJNSA_ILi64EEENSA_ILi128EEESF_EEEaNS5_IJlSB_lEEEaSI_NS4_8TiledMMAINS4_8MMA_AtomIJNS4_4SM904GMMA27MMA_64x128x32_S32S8S8_SS_TNEEEENS4_6LayoutISC_NS5_IJNSA_ILi0EEESQ_SQ_EEEEENS5_IJNS4_10UnderscoreEST_ST_EEEEENS4_13SM90_TMA_LOADENS4_14ComposedLayoutINS4_7SwizzleILi2ELi4ELi3EEENS4_18smem_ptr_flag_bitsILi8EEENSP_INS5_IJNSA_ILi8EEESF_EEENS5_IJSF_SB_EEEEEEEvNS4_8identityESW_S16_vS17_EENS_8epilogue10collective6detail29Sm90TmaWarpSpecializedAdapterINS1A_15DefaultEpilogueIaSI_SI_NS19_6thread17LinearCombinationIaLi1EiiLNS1E_9ScaleType4KindE0ELNS_15FloatRoundStyleE2EaEENS1_15EpilogueDefaultEEEEEvvEEEEvNT_6ParamsE --------------------------
	.section	.text._ZN7cutlass13device_kernelINS_4gemm6kernel13GemmUniversalIN4cute5tupleIJiiiiEEENS1_10collective13CollectiveMmaINS1_34MainloopSm90TmaGmmaWarpSpecializedILi5ENS5_IJNS4_1CILi1EEESB_SB_EEENS1_32KernelTmaWarpSpecializedPingpongEEENS5_IJNSA_ILi64EEENSA_ILi128EEESF_EEEaNS5_IJlSB_lEEEaSI_NS4_8TiledMMAINS4_8MMA_AtomIJNS4_4SM904GMMA27MMA_64x128x32_S32S8S8_SS_TNEEEENS4_6LayoutISC_NS5_IJNSA_ILi0EEESQ_SQ_EEEEENS5_IJNS4_10UnderscoreEST_ST_EEEEENS4_13SM90_TMA_LOADENS4_14ComposedLayoutINS4_7SwizzleILi2ELi4ELi3EEENS4_18smem_ptr_flag_bitsILi8EEENSP_INS5_IJNSA_ILi8EEESF_EEENS5_IJSF_SB_EEEEEEEvNS4_8identityESW_S16_vS17_EENS_8epilogue10collective6detail29Sm90TmaWarpSpecializedAdapterINS1A_15DefaultEpilogueIaSI_SI_NS19_6thread17LinearCombinationIaLi1EiiLNS1E_9ScaleType4KindE0ELNS_15FloatRoundStyleE2EaEENS1_15EpilogueDefaultEEEEEvvEEEEvNT_6ParamsE,"ax",@progbits
	.align	128
.text._ZN7cutlass13device_kernelINS_4gemm6kernel13GemmUniversalIN4cute5tupleIJiiiiEEENS1_10collective13CollectiveMmaINS1_34MainloopSm90TmaGmmaWarpSpecializedILi5ENS5_IJNS4_1CILi1EEESB_SB_EEENS1_32KernelTmaWarpSpecializedPingpongEEENS5_IJNSA_ILi64EEENSA_ILi128EEESF_EEEaNS5_IJlSB_lEEEaSI_NS4_8TiledMMAINS4_8MMA_AtomIJNS4_4SM904GMMA27MMA_64x128x32_S32S8S8_SS_TNEEEENS4_6LayoutISC_NS5_IJNSA_ILi0EEESQ_SQ_EEEEENS5_IJNS4_10UnderscoreEST_ST_EEEEENS4_13SM90_TMA_LOADENS4_14ComposedLayoutINS4_7SwizzleILi2ELi4ELi3EEENS4_18smem_ptr_flag_bitsILi8EEENSP_INS5_IJNSA_ILi8EEESF_EEENS5_IJSF_SB_EEEEEEEvNS4_8identityESW_S16_vS17_EENS_8epilogue10collective6detail29Sm90TmaWarpSpecializedAdapterINS1A_15DefaultEpilogueIaSI_SI_NS19_6thread17LinearCombinationIaLi1EiiLNS1E_9ScaleType4KindE0ELNS_15FloatRoundStyleE2EaEENS1_15EpilogueDefaultEEEEEvvEEEEvNT_6ParamsE:
        .type           _ZN7cutlass13device_kernelINS_4gemm6kernel13GemmUniversalIN4cute5tupleIJiiiiEEENS1_10collective13CollectiveMmaINS1_34MainloopSm90TmaGmmaWarpSpecializedILi5ENS5_IJNS4_1CILi1EEESB_SB_EEENS1_32KernelTmaWarpSpecializedPingpongEEENS5_IJNSA_ILi64EEENSA_ILi128EEESF_EEEaNS5_IJlSB_lEEEaSI_NS4_8TiledMMAINS4_8MMA_AtomIJNS4_4SM904GMMA27MMA_64x128x32_S32S8S8_SS_TNEEEENS4_6LayoutISC_NS5_IJNSA_ILi0EEESQ_SQ_EEEEENS5_IJNS4_10UnderscoreEST_ST_EEEEENS4_13SM90_TMA_LOADENS4_14ComposedLayoutINS4_7SwizzleILi2ELi4ELi3EEENS4_18smem_ptr_flag_bitsILi8EEENSP_INS5_IJNSA_ILi8EEESF_EEENS5_IJSF_SB_EEEEEEEvNS4_8identityESW_S16_vS17_EENS_8epilogue10collective6detail29Sm90TmaWarpSpecializedAdapterINS1A_15DefaultEpilogueIaSI_SI_NS19_6thread17LinearCombinationIaLi1EiiLNS1E_9ScaleType4KindE0ELNS_15FloatRoundStyleE2EaEENS1_15EpilogueDefaultEEEEEvvEEEEvNT_6ParamsE,@function
        .size           _ZN7cutlass13device_kernelINS_4gemm6kernel13GemmUniversalIN4cute5tupleIJiiiiEEENS1_10collective13CollectiveMmaINS1_34MainloopSm90TmaGmmaWarpSpecializedILi5ENS5_IJNS4_1CILi1EEESB_SB_EEENS1_32KernelTmaWarpSpecializedPingpongEEENS5_IJNSA_ILi64EEENSA_ILi128EEESF_EEEaNS5_IJlSB_lEEEaSI_NS4_8TiledMMAINS4_8MMA_AtomIJNS4_4SM904GMMA27MMA_64x128x32_S32S8S8_SS_TNEEEENS4_6LayoutISC_NS5_IJNSA_ILi0EEESQ_SQ_EEEEENS5_IJNS4_10UnderscoreEST_ST_EEEEENS4_13SM90_TMA_LOADENS4_14ComposedLayoutINS4_7SwizzleILi2ELi4ELi3EEENS4_18smem_ptr_flag_bitsILi8EEENSP_INS5_IJNSA_ILi8EEESF_EEENS5_IJSF_SB_EEEEEEEvNS4_8identityESW_S16_vS17_EENS_8epilogue10collective6detail29Sm90TmaWarpSpecializedAdapterINS1A_15DefaultEpilogueIaSI_SI_NS19_6thread17LinearCombinationIaLi1EiiLNS1E_9ScaleType4KindE0ELNS_15FloatRoundStyleE2EaEENS1_15EpilogueDefaultEEEEEvvEEEEvNT_6ParamsE,(.L_x_203 - _ZN7cutlass13device_kernelINS_4gemm6kernel13GemmUniversalIN4cute5tupleIJiiiiEEENS1_10collective13CollectiveMmaINS1_34MainloopSm90TmaGmmaWarpSpecializedILi5ENS5_IJNS4_1CILi1EEESB_SB_EEENS1_32KernelTmaWarpSpecializedPingpongEEENS5_IJNSA_ILi64EEENSA_ILi128EEESF_EEEaNS5_IJlSB_lEEEaSI_NS4_8TiledMMAINS4_8MMA_AtomIJNS4_4SM904GMMA27MMA_64x128x32_S32S8S8_SS_TNEEEENS4_6LayoutISC_NS5_IJNSA_ILi0EEESQ_SQ_EEEEENS5_IJNS4_10UnderscoreEST_ST_EEEEENS4_13SM90_TMA_LOADENS4_14ComposedLayoutINS4_7SwizzleILi2ELi4ELi3EEENS4_18smem_ptr_flag_bitsILi8EEENSP_INS5_IJNSA_ILi8EEESF_EEENS5_IJSF_SB_EEEEEEEvNS4_8identityESW_S16_vS17_EENS_8epilogue10collective6detail29Sm90TmaWarpSpecializedAdapterINS1A_15DefaultEpilogueIaSI_SI_NS19_6thread17LinearCombinationIaLi1EiiLNS1E_9ScaleType4KindE0ELNS_15FloatRoundStyleE2EaEENS1_15EpilogueDefaultEEEEEvvEEEEvNT_6ParamsE)
        .other          _ZN7cutlass13device_kernelINS_4gemm6kernel13GemmUniversalIN4cute5tupleIJiiiiEEENS1_10collective13CollectiveMmaINS1_34MainloopSm90TmaGmmaWarpSpecializedILi5ENS5_IJNS4_1CILi1EEESB_SB_EEENS1_32KernelTmaWarpSpecializedPingpongEEENS5_IJNSA_ILi64EEENSA_ILi128EEESF_EEEaNS5_IJlSB_lEEEaSI_NS4_8TiledMMAINS4_8MMA_AtomIJNS4_4SM904GMMA27MMA_64x128x32_S32S8S8_SS_TNEEEENS4_6LayoutISC_NS5_IJNSA_ILi0EEESQ_SQ_EEEEENS5_IJNS4_10UnderscoreEST_ST_EEEEENS4_13SM90_TMA_LOADENS4_14ComposedLayoutINS4_7SwizzleILi2ELi4ELi3EEENS4_18smem_ptr_flag_bitsILi8EEENSP_INS5_IJNSA_ILi8EEESF_EEENS5_IJSF_SB_EEEEEEEvNS4_8identityESW_S16_vS17_EENS_8epilogue10collective6detail29Sm90TmaWarpSpecializedAdapterINS1A_15DefaultEpilogueIaSI_SI_NS19_6thread17LinearCombinationIaLi1EiiLNS1E_9ScaleType4KindE0ELNS_15FloatRoundStyleE2EaEENS1_15EpilogueDefaultEEEEEvvEEEEvNT_6ParamsE,@"STO_CUDA_ENTRY STV_DEFAULT"
_ZN7cutlass13device_kernelINS_4gemm6kernel13GemmUniversalIN4cute5tupleIJiiiiEEENS1_10collective13CollectiveMmaINS1_34MainloopSm90TmaGmmaWarpSpecializedILi5ENS5_IJNS4_1CILi1EEESB_SB_EEENS1_32KernelTmaWarpSpecializedPingpongEEENS5_IJNSA_ILi64EEENSA_ILi128EEESF_EEEaNS5_IJlSB_lEEEaSI_NS4_8TiledMMAINS4_8MMA_AtomIJNS4_4SM904GMMA27MMA_64x128x32_S32S8S8_SS_TNEEEENS4_6LayoutISC_NS5_IJNSA_ILi0EEESQ_SQ_EEEEENS5_IJNS4_10UnderscoreEST_ST_EEEEENS4_13SM90_TMA_LOADENS4_14ComposedLayoutINS4_7SwizzleILi2ELi4ELi3EEENS4_18smem_ptr_flag_bitsILi8EEENSP_INS5_IJNSA_ILi8EEESF_EEENS5_IJSF_SB_EEEEEEEvNS4_8identityESW_S16_vS17_EENS_8epilogue10collective6detail29Sm90TmaWarpSpecializedAdapterINS1A_15DefaultEpilogueIaSI_SI_NS19_6thread17LinearCombinationIaLi1EiiLNS1E_9ScaleType4KindE0ELNS_15FloatRoundStyleE2EaEENS1_15EpilogueDefaultEEEEEvvEEEEvNT_6ParamsE:
[----:B------:R-:W0:Y:S02]  /*0000*/  LDC R1, c[0x0][0x28] ;  /* 0x00000a00ff017b82 */ /* 0x000e240000000800 */
[----:B0-----:R-:W-:Y:S01]  /*0010*/  VIADD R1, R1, 0xfffffff8 ;  /* 0xfffffff801017836 */ /* 0x001fe20000000000 */
[----:B------:R-:W0:Y:S01]  /*0020*/  S2R R4, SR_TID.X ;  /* 0x0000000000047919 */ /* 0x000e220000002100 */
[----:B------:R-:W-:Y:S01]  /*0030*/  ELECT P0, URZ, PT ;  /* 0x00000000003f782f */ /* 0x000fe20003800000 */
[----:B------:R-:W-:Y:S01]  /*0040*/  BSSY B0, `(.L_x_0) ;  /* 0x000000f000007945 */ /* 0x000fe20003800000 */
[--C-:B0-----:R-:W-:Y:S02]  /*0050*/  SHF.R.U32.HI R0, RZ, 0x5, R4.reuse ;  /* 0x00000005ff007819 */ /* 0x101fe40000011604 */
[----:B------:R-:W-:-:S03]  /*0060*/  SHF.R.U32.HI R5, RZ, 0x7, R4 ;  /* 0x00000007ff057819 */ /* 0x000fc60000011604 */
[----:B------:R-:W0:Y:S04]  /*0070*/  SHFL.IDX PT, R2, R0, RZ, 0x1f ;  /* 0x00001fff00027589 */ /* 0x000e2800000e0000 */
[----:B------:R1:W2:Y:S01]  /*0080*/  SHFL.IDX PT, R8, R5, RZ, 0x1f ;  /* 0x00001fff05087589 */ /* 0x0002a200000e0000 */
[----:B0-----:R-:W-:-:S13]  /*0090*/  ISETP.NE.OR P0, PT, R2, RZ, !P0 ;  /* 0x000000ff0200720c */ /* 0x001fda0004705670 */
[----:B-12---:R-:W-:Y:S05]  /*00a0*/  @P0 BRA `(.L_x_1) ;  /* 0x0000000000200947 */ /* 0x006fea0003800000 */
[----:B------:R-:W-:Y:S02]  /*00b0*/  ULDC.64 UR4, c[0x0][0x198] ;  /* 0x0000660000047ab9 */ /* 0x000fe40000000a00 */
[----:B------:R-:W-:Y:S02]  /*00c0*/  UIADD3 UR6, UP0, UR4, 0xf0, URZ ;  /* 0x000000f004067890 */ /* 0x000fe4000ff1e03f */
[----:B------:R-:W-:Y:S02]  /*00d0*/  UIADD3 UR4, UP1, UR4, 0x1f0, URZ ;  /* 0x000001f004047890 */ /* 0x000fe4000ff3e03f */
[----:B------:R-:W-:Y:S02]  /*00e0*/  UIADD3.X UR7, URZ, UR5, URZ, UP0, !UPT ;  /* 0x000000053f077290 */ /* 0x000fe400087fe43f */
[----:B------:R-:W-:-:S07]  /*00f0*/  UIADD3.X UR5, URZ, UR5, URZ, UP1, !UPT ;  /* 0x000000053f057290 */ /* 0x000fce0008ffe43f */
[----:B------:R0:W-:Y:S02]  /*0100*/  UTMACCTL.PF [UR6] ;  /* 0x00000000060079b9 */ /* 0x0001e40008040000 */
[----:B------:R0:W-:Y:S02]  /*0110*/  UTMACCTL.PF [UR4] ;  /* 0x00000000040079b9 */ /* 0x0001e40008040000 */
[----:B0-----:R-:W-:Y:S01]  /*0120*/  NOP ;  /* 0x0000000000007918 */ /* 0x001fe20000000000 */
.L_x_1:
[----:B------:R-:W-:Y:S05]  /*0130*/  BSYNC B0 ;  /* 0x0000000000007941 */ /* 0x000fea0003800000 */
.L_x_0:
[----:B------:R-:W0:Y:S02]  /*0140*/  SHFL.IDX PT, R3, R0, RZ, 0x1f ;  /* 0x00001fff00037589 */ /* 0x000e2400000e0000 */
[----:B0-----:R-:W-:-:S13]  /*0150*/  ISETP.NE.AND P0, PT, R3, RZ, PT ;  /* 0x000000ff0300720c */ /* 0x001fda0003f05270 */
[----:B------:R-:W-:Y:S05]  /*0160*/  @P0 BRA `(.L_x_2) ;  /* 0x0000000000600947 */ /* 0x000fea0003800000 */
[----:B------:R-:W0:Y:S01]  /*0170*/  S2UR UR8, SR_CgaCtaId ;  /* 0x00000000000879c3 */ /* 0x000e220000008800 */
[----:B------:R-:W-:Y:S01]  /*0180*/  UMOV UR4, 0x400 ;  /* 0x0000040000047882 */ /* 0x000fe20000000000 */
[----:B------:R-:W-:Y:S01]  /*0190*/  UMOV UR5, 0x1 ;  /* 0x0000000100057882 */ /* 0x000fe20000000000 */
[----:B------:R-:W-:Y:S01]  /*01a0*/  UMOV UR6, 0x80 ;  /* 0x0000008000067882 */ /* 0x000fe20000000000 */
[----:B------:R-:W-:Y:S01]  /*01b0*/  ELECT P0, URZ, PT ;  /* 0x00000000003f782f */ /* 0x000fe20003800000 */
[----:B------:R-:W-:-:S04]  /*01c0*/  UIADD3 UR6, -UR6, 0x100000, URZ ;  /* 0x0010000006067890 */ /* 0x000fc8000fffe13f */
[----:B------:R-:W-:Y:S02]  /*01d0*/  USHF.L.U32 UR7, UR6, 0xb, URZ ;  /* 0x0000000b06077899 */ /* 0x000fe4000800063f */
[----:B------:R-:W-:Y:S02]  /*01e0*/  USHF.L.U32 UR6, UR6, 0x1, URZ ;  /* 0x0000000106067899 */ /* 0x000fe4000800063f */
[----:B0-----:R-:W-:Y:S02]  /*01f0*/  ULEA UR8, UR8, UR4, 0x18 ;  /* 0x0000000408087291 */ /* 0x001fe4000f8ec03f */
[----:B------:R-:W-:-:S04]  /*0200*/  UIADD3 UR4, -UR5, 0x100000, URZ ;  /* 0x0010000005047890 */ /* 0x000fc8000fffe13f */
[----:B------:R-:W-:Y:S02]  /*0210*/  USHF.L.U32 UR5, UR4, 0xb, URZ ;  /* 0x0000000b04057899 */ /* 0x000fe4000800063f */
[----:B------:R-:W-:Y:S01]  /*0220*/  USHF.L.U32 UR4, UR4, 0x1, URZ ;  /* 0x0000000104047899 */ /* 0x000fe2000800063f */
[----:B------:R-:W0:Y:S11]  /*0230*/  FENCE.VIEW.ASYNC.S ;  /* 0x00000000000073c6 */ /* 0x000e360000000000 */
[----:B0-----:R0:W1:Y:S01]  /*0240*/  SYNCS.EXCH.64 URZ, [UR8], UR4 ;  /* 0x00000004083f75b2 */ /* 0x0010620008000100 */
[----:B------:R0:W2:Y:S01]  /*0250*/  SYNCS.EXCH.64 URZ, [UR8+0x28], UR6 ;  /* 0x00002806083f75b2 */ /* 0x0000a20008000100 */
[----:B------:R0:W3:Y:S01]  /*0260*/  SYNCS.EXCH.64 URZ, [UR8+0x8], UR4 ;  /* 0x00000804083f75b2 */ /* 0x0000e20008000100 */
[----:B------:R0:W4:Y:S01]  /*0270*/  SYNCS.EXCH.64 URZ, [UR8+0x30], UR6 ;  /* 0x00003006083f75b2 */ /* 0x0001220008000100 */
[----:B------:R0:W0:Y:S01]  /*0280*/  SYNCS.EXCH.64 URZ, [UR8+0x10], UR4 ;  /* 0x00001004083f75b2 */ /* 0x0000220008000100 */
[----:B------:R0:W0:Y:S01]  /*0290*/  SYNCS.EXCH.64 URZ, [UR8+0x38], UR6 ;  /* 0x00003806083f75b2 */ /* 0x0000220008000100 */
[----:B------:R0:W0:Y:S01]  /*02a0*/  SYNCS.EXCH.64 URZ, [UR8+0x18], UR4 ;  /* 0x00001804083f75b2 */ /* 0x0000220008000100 */
[----:B------:R0:W0:Y:S01]  /*02b0*/  SYNCS.EXCH.64 URZ, [UR8+0x40], UR6 ;  /* 0x00004006083f75b2 */ /* 0x0000220008000100 */
[----:B------:R0:W0:Y:S01]  /*02c0*/  SYNCS.EXCH.64 URZ, [UR8+0x20], UR4 ;  /* 0x00002004083f75b2 */ /* 0x0000220008000100 */
[----:B------:R0:W0:Y:S01]  /*02d0*/  SYNCS.EXCH.64 URZ, [UR8+0x48], UR6 ;  /* 0x00004806083f75b2 */ /* 0x0000220008000100 */
[----:B------:R-:W-:Y:S01]  /*02e0*/  NOP ;  /* 0x0000000000007918 */ /* 0x000fe20000000000 */
.L_x_2:
[----:B------:R-:W5:Y:S01]  /*02f0*/  SHFL.IDX PT, R6, R0, RZ, 0x1f ;  /* 0x00001fff00067589 */ /* 0x000f6200000e0000 */
[----:B------:R-:W-:Y:S01]  /*0300*/  ELECT P0, URZ, PT ;  /* 0x00000000003f782f */ /* 0x000fe20003800000 */
[----:B------:R-:W-:Y:S01]  /*0310*/  NOP ;  /* 0x0000000000007918 */ /* 0x000fe20000000000 */
[----:B------:R-:W-:Y:S01]  /*0320*/  ELECT P1, URZ, PT ;  /* 0x00000000003f782f */ /* 0x000fe20003820000 */
[----:B------:R-:W1:Y:S01]  /*0330*/  SHFL.IDX PT, R3, R0, RZ, 0x1f ;  /* 0x00001fff00037589 */ /* 0x000e6200000e0000 */
[----:B0-----:R-:W-:Y:S01]  /*0340*/  UMOV UR4, 0x20 ;  /* 0x0000002000047882 */ /* 0x001fe20000000000 */
[----:B------:R-:W-:Y:S01]  /*0350*/  UMOV UR11, 0x80 ;  /* 0x00000080000b7882 */ /* 0x000fe20000000000 */
[----:B------:R-:W-:Y:S01]  /*0360*/  NOP ;  /* 0x0000000000007918 */ /* 0x000fe20000000000 */
[C---:B------:R-:W-:Y:S01]  /*0370*/  VIADD R33, R8.reuse, 0xffffffff ;  /* 0xffffffff08217836 */ /* 0x040fe20000000000 */
[----:B------:R-:W0:Y:S01]  /*0380*/  SHFL.IDX PT, R5, R5, RZ, 0x1f ;  /* 0x00001fff05057589 */ /* 0x000e2200000e0000 */
[----:B------:R-:W-:Y:S01]  /*0390*/  ULDC.64 UR36, c[0x0][0x208] ;  /* 0x0000820000247ab9 */ /* 0x000fe20000000a00 */
[----:B------:R-:W-:-:S02]  /*03a0*/  ISETP.NE.AND P2, PT, R8, RZ, PT ;  /* 0x000000ff0800720c */ /* 0x000fc40003f45270 */
[----:B------:R-:W-:Y:S02]  /*03b0*/  ISETP.GE.U32.AND P3, PT, R33, 0x2, PT ;  /* 0x000000022100780c */ /* 0x000fe40003f66070 */
[----:B-----5:R-:W-:Y:S02]  /*03c0*/  ISETP.NE.OR P0, PT, R6, RZ, !P0 ;  /* 0x000000ff0600720c */ /* 0x020fe40004705670 */
[----:B-1----:R-:W-:Y:S02]  /*03d0*/  ISETP.NE.OR P1, PT, R3, RZ, !P1 ;  /* 0x000000ff0300720c */ /* 0x002fe40004f25670 */
[----:B------:R-:W-:-:S04]  /*03e0*/  SHF.R.S32.HI R3, RZ, 0x1f, R2 ;  /* 0x0000001fff037819 */ /* 0x000fc80000011402 */
[----:B------:R-:W-:-:S05]  /*03f0*/  LEA.HI R3, R3, R2, RZ, 0x2 ;  /* 0x0000000203037211 */ /* 0x000fca00078f10ff */
[----:B------:R-:W-:Y:S01]  /*0400*/  VOTEU.ALL UP0, P0 ;  /* 0x00000000003f7886 */ /* 0x000fe20000000000 */
[----:B------:R-:W-:Y:S01]  /*0410*/  LOP3.LUT R3, R3, 0xfffffffc, RZ, 0xc0, !PT ;  /* 0xfffffffc03037812 */ /* 0x000fe200078ec0ff */
[----:B------:R-:W-:-:S03]  /*0420*/  VOTEU.ALL UP1, P1 ;  /* 0x00000000003f7886 */ /* 0x000fc60000820000 */
[----:B------:R-:W1:Y:S01]  /*0430*/  @!UP0 S2UR UR7, SR_CgaCtaId ;  /* 0x00000000000789c3 */ /* 0x000e620000008800 */
[----:B------:R-:W-:Y:S01]  /*0440*/  @!UP0 UMOV UR6, 0x400 ;  /* 0x0000040000068882 */ /* 0x000fe20000000000 */
[----:B------:R-:W-:-:S04]  /*0450*/  @!UP0 UIADD3 UR4, -UR4, 0x100000, URZ ;  /* 0x0010000004048890 */ /* 0x000fc8000fffe13f */
[----:B------:R-:W-:Y:S02]  /*0460*/  @!UP0 USHF.L.U32 UR5, UR4, 0xb, URZ ;  /* 0x0000000b04058899 */ /* 0x000fe4000800063f */
[----:B------:R-:W-:Y:S01]  /*0470*/  @!UP0 USHF.L.U32 UR4, UR4, 0x1, URZ ;  /* 0x0000000104048899 */ /* 0x000fe2000800063f */
[----:B------:R-:W-:Y:S01]  /*0480*/  IMAD.IADD R0, R2, 0x1, -R3 ;  /* 0x0000000102007824 */ /* 0x000fe200078e0a03 */
[----:B------:R-:W-:Y:S01]  /*0490*/  @!UP1 UMOV UR9, 0x400 ;  /* 0x0000040000099882 */ /* 0x000fe20000000000 */
[----:B------:R-:W-:Y:S01]  /*04a0*/  VOTEU.ALL UP2, P1 ;  /* 0x00000000003f7886 */ /* 0x000fe20000840000 */
[----:B------:R-:W-:Y:S01]  /*04b0*/  VOTEU.ALL UP3, P1 ;  /* 0x00000000003f7886 */ /* 0x000fe20000860000 */
[----:B------:R-:W-:Y:S01]  /*04c0*/  VOTEU.ALL UP4, P1 ;  /* 0x00000000003f7886 */ /* 0x000fe20000880000 */
[----:B------:R-:W5:Y:S01]  /*04d0*/  @!UP1 S2UR UR10, SR_CgaCtaId ;  /* 0x00000000000a99c3 */ /* 0x000f620000008800 */
[----:B------:R-:W-:Y:S01]  /*04e0*/  VOTEU.ALL UP5, P1 ;  /* 0x00000000003f7886 */ /* 0x000fe200008a0000 */
[----:B------:R-:W-:-:S04]  /*04f0*/  SHF.R.S32.HI R3, RZ, 0x1f, R4 ;  /* 0x0000001fff037819 */ /* 0x000fc80000011404 */
[----:B------:R-:W-:-:S04]  /*0500*/  LEA.HI R3, R3, R4, RZ, 0x7 ;  /* 0x0000000403037211 */ /* 0x000fc800078f38ff */
[----:B------:R-:W-:-:S05]  /*0510*/  LOP3.LUT R3, R3, 0xffffff80, RZ, 0xc0, !PT ;  /* 0xffffff8003037812 */ /* 0x000fca00078ec0ff */
[----:B------:R-:W-:Y:S01]  /*0520*/  IMAD.IADD R3, R4, 0x1, -R3 ;  /* 0x0000000104037824 */ /* 0x000fe200078e0a03 */
[----:B-1----:R-:W-:Y:S02]  /*0530*/  @!UP0 ULEA UR8, UR7, UR6, 0x18 ;  /* 0x0000000607088291 */ /* 0x002fe4000f8ec03f */
[----:B------:R-:W-:-:S04]  /*0540*/  @!UP1 UIADD3 UR6, -UR11, 0x100000, URZ ;  /* 0x001000000b069890 */ /* 0x000fc8000fffe13f */
[----:B------:R-:W-:Y:S02]  /*0550*/  @!UP1 USHF.L.U32 UR7, UR6, 0xb, URZ ;  /* 0x0000000b06079899 */ /* 0x000fe4000800063f */
[----:B------:R-:W-:Y:S01]  /*0560*/  @!UP1 USHF.L.U32 UR6, UR6, 0x1, URZ ;  /* 0x0000000106069899 */ /* 0x000fe2000800063f */
[----:B------:R-:W-:Y:S01]  /*0570*/  VOTEU.ALL UP0, P0 ;  /* 0x00000000003f7886 */ /* 0x000fe20000000000 */
[----:B-----5:R-:W-:Y:S01]  /*0580*/  @!UP1 ULEA UR9, UR10, UR9, 0x18 ;  /* 0x000000090a099291 */ /* 0x020fe2000f8ec03f */
[----:B------:R-:W-:Y:S02]  /*0590*/  VOTEU.ALL UP1, P0 ;  /* 0x00000000003f7886 */ /* 0x000fe40000020000 */
[----:B------:R-:W-:Y:S01]  /*05a0*/  ULDC.64 UR10, c[0x0][0x598] ;  /* 0x00016600000a7ab9 */ /* 0x000fe20000000a00 */
[----:B------:R-:W-:Y:S01]  /*05b0*/  ISETP.NE.AND P0, PT, R0, 0x3, PT ;  /* 0x000000030000780c */ /* 0x000fe20003f05270 */
[----:B------:R-:W1:Y:S02]  /*05c0*/  FENCE.VIEW.ASYNC.S ;  /* 0x00000000000073c6 */ /* 0x000e640000000000 */
[----:B-1----:R1:W2:Y:S01]  /*05d0*/  @!UP0 SYNCS.EXCH.64 URZ, [UR8+0x80], UR4 ;  /* 0x00008004083f85b2 */ /* 0x0022a20008000100 */
[----:B------:R-:W-:-:S02]  /*05e0*/  ISETP.NE.U32.AND P1, PT, RZ, UR10, PT ;  /* 0x0000000aff007c0c */ /* 0x000fc4000bf25070 */
[----:B------:R-:W-:Y:S02]  /*05f0*/  ISETP.EQ.OR P0, PT, R0, RZ, !P0 ;  /* 0x000000ff0000720c */ /* 0x000fe40004702670 */
[----:B------:R-:W-:Y:S02]  /*0600*/  ISETP.NE.AND.EX P1, PT, RZ, UR11, PT, P1 ;  /* 0x0000000bff007c0c */ /* 0x000fe4000bf25310 */
[----:B------:R-:W-:-:S04]  /*0610*/  ISETP.EQ.AND P0, PT, R8, RZ, P0 ;  /* 0x000000ff0800720c */ /* 0x000fc80000702270 */
[----:B------:R-:W-:-:S04]  /*0620*/  SEL R16, RZ, 0x1, !P0 ;  /* 0x00000001ff107807 */ /* 0x000fc80004000000 */
[----:B------:R-:W-:Y:S01]  /*0630*/  SEL R16, R16, 0x2, P3 ;  /* 0x0000000210107807 */ /* 0x000fe20001800000 */
[----:B------:R1:W2:Y:S01]  /*0640*/  @!UP1 SYNCS.EXCH.64 URZ, [UR8+0x88], UR4 ;  /* 0x00008804083f95b2 */ /* 0x0002a20008000100 */
[----:B------:R-:W-:Y:S01]  /*0650*/  NOP ;  /* 0x0000000000007918 */ /* 0x000fe20000000000 */
[----:B------:R1:W2:Y:S01]  /*0660*/  @!UP2 SYNCS.EXCH.64 URZ, [UR9+0x60], UR6 ;  /* 0x00006006093fa5b2 */ /* 0x0002a20008000100 */
[----:B------:R1:W2:Y:S01]  /*0670*/  @!UP3 SYNCS.EXCH.64 URZ, [UR9+0x68], UR6 ;  /* 0x00006806093fb5b2 */ /* 0x0002a20008000100 */
[----:B------:R1:W2:Y:S01]  /*0680*/  @!UP4 SYNCS.EXCH.64 URZ, [UR9+0x70], UR6 ;  /* 0x00007006093fc5b2 */ /* 0x0002a20008000100 */
[----:B------:R1:W2:Y:S01]  /*0690*/  @!UP5 SYNCS.EXCH.64 URZ, [UR9+0x78], UR6 ;  /* 0x00007806093fd5b2 */ /* 0x0002a20008000100 */
[----:B------:R-:W-:Y:S01]  /*06a0*/  NOP ;  /* 0x0000000000007918 */ /* 0x000fe20000000000 */
[----:B--234-:R-:W-:Y:S06]  /*06b0*/  BAR.SYNC.DEFER_BLOCKING 0x0 ;  /* 0x0000000000007b1d */ /* 0x01cfec0000010000 */
[----:B01----:R-:W-:Y:S05]  /*06c0*/  @!P1 BRA `(.L_x_3) ;  /* 0x00000000001c9947 */ /* 0x003fea0003800000 */
[----:B------:R-:W0:Y:S02]  /*06d0*/  LDC.64 R6, c[0x0][0x598] ;  /* 0x00016600ff067b82 */ /* 0x000e240000000a00 */
[----:B0-----:R-:W2:Y:S02]  /*06e0*/  LDG.E.64 R6, desc[UR36][R6.64] ;  /* 0x0000002406067981 */ /* 0x001ea4000c1e1b00 */
[----:B--2---:R-:W-:-:S04]  /*06f0*/  ISETP.NE.U32.AND P0, PT, R6, RZ, PT ;  /* 0x000000ff0600720c */ /* 0x004fc80003f05070 */
[----:B------:R-:W-:-:S13]  /*0700*/  ISETP.NE.AND.EX P0, PT, R7, RZ, PT, P0 ;  /* 0x000000ff0700720c */ /* 0x000fda0003f05300 */
[----:B------:R-:W-:Y:S05]  /*0710*/  @!P0 BRA `(.L_x_3) ;  /* 0x0000000000088947 */ /* 0x000fea0003800000 */
[----:B------:R1:W5:Y:S01]  /*0720*/  LD.E R88, desc[UR36][R6.64] ;  /* 0x0000002406587980 */ /* 0x000362000c101900 */
[----:B------:R-:W-:Y:S05]  /*0730*/  BRA `(.L_x_4) ;  /* 0x0000000000247947 */ /* 0x000fea0003800000 */
.L_x_3:
[----:B------:R-:W-:Y:S02]  /*0740*/  ULDC.64 UR4, c[0x0][0x588] ;  /* 0x0001620000047ab9 */ /* 0x000fe40000000a00 */
[----:B------:R-:W-:-:S04]  /*0750*/  ISETP.NE.U32.AND P0, PT, RZ, UR4, PT ;  /* 0x00000004ff007c0c */ /* 0x000fc8000bf05070 */
[----:B------:R-:W-:-:S13]  /*0760*/  ISETP.NE.AND.EX P0, PT, RZ, UR5, PT, P0 ;  /* 0x00000005ff007c0c */ /* 0x000fda000bf05300 */
[----:B------:R-:W-:Y:S05]  /*0770*/  @!P0 BRA `(.L_x_5) ;  /* 0x00000000000c8947 */ /* 0x000fea0003800000 */
[----:B------:R-:W0:Y:S02]  /*0780*/  LDC.64 R88, c[0x0][0x588] ;  /* 0x00016200ff587b82 */ /* 0x000e240000000a00 */
[----:B0-----:R0:W5:Y:S01]  /*0790*/  LDG.E R88, desc[UR36][R88.64] ;  /* 0x0000002458587981 */ /* 0x001162000c1e1900 */
[----:B------:R-:W-:Y:S05]  /*07a0*/  BRA `(.L_x_4) ;  /* 0x0000000000087947 */ /* 0x000fea0003800000 */
.L_x_5:
[----:B------:R-:W-:Y:S02]  /*07b0*/  ULDC UR4, c[0x0][0x580] ;  /* 0x0001600000047ab9 */ /* 0x000fe40000000800 */
[----:B------:R-:W-:-:S07]  /*07c0*/  IMAD.U32 R88, RZ, RZ, UR4 ;  /* 0x00000004ff587e24 */ /* 0x000fce000f8e00ff */
.L_x_4:
[----:B------:R-:W-:Y:S02]  /*07d0*/  ULDC.64 UR4, c[0x0][0x5a0] ;  /* 0x0001680000047ab9 */ /* 0x000fe40000000a00 */
[----:B------:R-:W-:-:S04]  /*07e0*/  ISETP.NE.U32.AND P0, PT, RZ, UR4, PT ;  /* 0x00000004ff007c0c */ /* 0x000fc8000bf05070 */
[----:B------:R-:W-:-:S13]  /*07f0*/  ISETP.NE.AND.EX P0, PT, RZ, UR5, PT, P0 ;  /* 0x00000005ff007c0c */ /* 0x000fda000bf05300 */
[----:B------:R-:W-:Y:S05]  /*0800*/  @!P0 BRA `(.L_x_6) ;  /* 0x00000000001c8947 */ /* 0x000fea0003800000 */
[----:B-1----:R-:W1:Y:S02]  /*0810*/  LDC.64 R6, c[0x0][0x5a0] ;  /* 0x00016800ff067b82 */ /* 0x002e640000000a00 */
[----:B-1----:R-:W2:Y:S02]  /*0820*/  LDG.E.64 R6, desc[UR36][R6.64] ;  /* 0x0000002406067981 */ /* 0x002ea4000c1e1b00 */
[----:B--2---:R-:W-:-:S04]  /*0830*/  ISETP.NE.U32.AND P0, PT, R6, RZ, PT ;  /* 0x000000ff0600720c */ /* 0x004fc80003f05070 */
[----:B------:R-:W-:-:S13]  /*0840*/  ISETP.NE.AND.EX P0, PT, R7, RZ, PT, P0 ;  /* 0x000000ff0700720c */ /* 0x000fda0003f05300 */
[----:B------:R-:W-:Y:S05]  /*0850*/  @!P0 BRA `(.L_x_6) ;  /* 0x0000000000088947 */ /* 0x000fea0003800000 */
[----:B0-----:R2:W5:Y:S01]  /*0860*/  LD.E R89, desc[UR36][R6.64] ;  /* 0x0000002406597980 */ /* 0x001562000c101900 */
[----:B------:R-:W-:Y:S05]  /*0870*/  BRA `(.L_x_7) ;  /* 0x0000000000247947 */ /* 0x000fea0003800000 */
.L_x_6:
[----:B------:R-:W-:Y:S02]  /*0880*/  ULDC.64 UR4, c[0x0][0x590] ;  /* 0x0001640000047ab9 */ /* 0x000fe40000000a00 */
[----:B------:R-:W-:-:S04]  /*0890*/  ISETP.NE.U32.AND P0, PT, RZ, UR4, PT ;  /* 0x00000004ff007c0c */ /* 0x000fc8000bf05070 */
[----:B------:R-:W-:-:S13]  /*08a0*/  ISETP.NE.AND.EX P0, PT, RZ, UR5, PT, P0 ;  /* 0x00000005ff007c0c */ /* 0x000fda000bf05300 */
[----:B------:R-:W-:Y:S05]  /*08b0*/  @!P0 BRA `(.L_x_8) ;  /* 0x00000000000c8947 */ /* 0x000fea0003800000 */
[----:B-1----:R-:W0:Y:S02]  /*08c0*/  LDC.64 R6, c[0x0][0x590] ;  /* 0x00016400ff067b82 */ /* 0x002e240000000a00 */
[----:B0-----:R0:W5:Y:S01]  /*08d0*/  LDG.E R89, desc[UR36][R6.64] ;  /* 0x0000002406597981 */ /* 0x001162000c1e1900 */
[----:B------:R-:W-:Y:S05]  /*08e0*/  BRA `(.L_x_7) ;  /* 0x0000000000087947 */ /* 0x000fea0003800000 */
.L_x_8:
[----:B------:R-:W-:Y:S02]  /*08f0*/  ULDC UR4, c[0x0][0x584] ;  /* 0x0001610000047ab9 */ /* 0x000fe40000000800 */
[----:B0-----:R-:W-:-:S07]  /*0900*/  IMAD.U32 R89, RZ, RZ, UR4 ;  /* 0x00000004ff597e24 */ /* 0x001fce000f8e00ff */
.L_x_7:
[----:B------:R-:W3:Y:S01]  /*0910*/  LDC R2, c[0x0][0x65c] ;  /* 0x00019700ff027b82 */ /* 0x000ee20000000800 */
[----:B------:R-:W4:Y:S01]  /*0920*/  S2R R14, SR_CTAID.Y ;  /* 0x00000000000e7919 */ /* 0x000f220000002600 */
[----:B------:R-:W-:Y:S01]  /*0930*/  ULDC UR6, c[0x0][0x28c] ;  /* 0x0000a30000067ab9 */ /* 0x000fe20000000800 */
[----:B------:R-:W-:Y:S01]  /*0940*/  ISETP.NE.AND P0, PT, R8, 0x2, PT ;  /* 0x000000020800780c */ /* 0x000fe20003f05270 */
[----:B------:R-:W-:Y:S01]  /*0950*/  UIADD3 UR6, UR6, 0x3f, URZ ;  /* 0x0000003f06067890 */ /* 0x000fe2000fffe03f */
[----:B012---:R-:W0:Y:S01]  /*0960*/  S2R R6, SR_CTAID.X ;  /* 0x0000000000067919 */ /* 0x007e220000002500 */
[----:B------:R-:W-:Y:S01]  /*0970*/  IMAD.MOV.U32 R7, RZ, RZ, RZ ;  /* 0x000000ffff077224 */ /* 0x000fe200078e00ff */
[----:B------:R-:W-:Y:S01]  /*0980*/  UMOV UR38, URZ ;  /* 0x0000003f00267c82 */ /* 0x000fe20008000000 */
[----:B------:R-:W-:Y:S01]  /*0990*/  USHF.R.S32.HI UR7, URZ, 0x1f, UR6 ;  /* 0x0000001f3f077899 */ /* 0x000fe20008011406 */
[----:B------:R-:W-:Y:S01]  /*09a0*/  UMOV UR39, URZ ;  /* 0x0000003f00277c82 */ /* 0x000fe20008000000 */
[----:B------:R-:W-:-:S02]  /*09b0*/  ULDC.64 UR8, c[0x0][0x650] ;  /* 0x0001940000087ab9 */ /* 0x000fc40000000a00 */
[----:B------:R-:W-:-:S04]  /*09c0*/  ULEA.HI UR7, UR7, UR6, URZ, 0x6 ;  /* 0x0000000607077291 */ /* 0x000fc8000f8f303f */
[----:B------:R-:W-:Y:S01]  /*09d0*/  USHF.R.S32.HI UR40, URZ, 0x6, UR7 ;  /* 0x000000063f287899 */ /* 0x000fe20008011407 */
[----:B---3--:R-:W-:-:S13]  /*09e0*/  ISETP.NE.AND P1, PT, R2, 0x1, PT ;  /* 0x000000010200780c */ /* 0x008fda0003f25270 */
[----:B------:R-:W0:Y:S01]  /*09f0*/  @P1 LDC R19, c[0x0][0x10] ;  /* 0x00000400ff131b82 */ /* 0x000e220000000800 */
[----:B----4-:R-:W-:Y:S02]  /*0a00*/  @P1 IMAD.MOV.U32 R8, RZ, RZ, R14 ;  /* 0x000000ffff081224 */ /* 0x010fe400078e000e */
[----:B------:R-:W-:Y:S02]  /*0a10*/  @P1 IMAD.MOV.U32 R9, RZ, RZ, RZ ;  /* 0x000000ffff091224 */ /* 0x000fe400078e00ff */
[----:B------:R-:W-:-:S03]  /*0a20*/  @P1 IMAD.MOV.U32 R17, RZ, RZ, RZ ;  /* 0x000000ffff111224 */ /* 0x000fc600078e00ff */
[----:B------:R-:W1:Y:S01]  /*0a30*/  @!P1 LDC R11, c[0x0][0xc] ;  /* 0x00000300ff0b9b82 */ /* 0x000e620000000800 */
[----:B------:R-:W-:Y:S01]  /*0a40*/  ULDC UR4, c[0x0][0xc] ;  /* 0x0000030000047ab9 */ /* 0x000fe20000000800 */
[----:B------:R-:W-:Y:S02]  /*0a50*/  ULDC UR5, c[0x0][0x10] ;  /* 0x0000040000057ab9 */ /* 0x000fe40000000800 */
[----:B------:R-:W-:-:S04]  /*0a60*/  UIMAD.WIDE.U32 UR4, UR4, UR5, URZ ;  /* 0x00000005040472a5 */ /* 0x000fc8000f8e003f */
[----:B------:R-:W2:Y:S01]  /*0a70*/  LDC R2, c[0x0][0x14] ;  /* 0x00000500ff027b82 */ /* 0x000ea20000000800 */
[----:B0-----:R-:W-:-:S04]  /*0a80*/  @P1 IMAD.WIDE.U32 R18, R6, R19, R8 ;  /* 0x0000001306121225 */ /* 0x001fc800078e0008 */
[----:B------:R-:W-:Y:S02]  /*0a90*/  @P1 IMAD.IADD R17, R19, 0x1, R17 ;  /* 0x0000000113111824 */ /* 0x000fe400078e0211 */
[----:B-1----:R-:W-:-:S04]  /*0aa0*/  @!P1 IMAD.WIDE.U32 R8, R11, R14, R6 ;  /* 0x0000000e0b089225 */ /* 0x002fc800078e0006 */
[----:B------:R-:W-:Y:S02]  /*0ab0*/  @!P1 IMAD.MOV.U32 R18, RZ, RZ, R8 ;  /* 0x000000ffff129224 */ /* 0x000fe400078e0008 */
[----:B------:R-:W-:Y:S02]  /*0ac0*/  @!P1 IMAD.MOV.U32 R17, RZ, RZ, R9 ;  /* 0x000000ffff119224 */ /* 0x000fe400078e0009 */
[----:B--2---:R-:W-:-:S04]  /*0ad0*/  IMAD.WIDE.U32 R12, R2, UR4, RZ ;  /* 0x00000004020c7c25 */ /* 0x004fc8000f8e00ff */
[----:B------:R-:W-:Y:S01]  /*0ae0*/  IMAD R23, R2, UR5, RZ ;  /* 0x0000000502177c24 */ /* 0x000fe2000f8e02ff */
[----:B------:R0:W-:Y:S03]  /*0af0*/  STL.64 [R1], R12 ;  /* 0x0000000c01007387 */ /* 0x0001e60000100a00 */
[----:B------:R-:W-:Y:S01]  /*0b00*/  IMAD.IADD R23, R13, 0x1, R23 ;  /* 0x000000010d177824 */ /* 0x000fe200078e0217 */
[----:B------:R-:W-:Y:S06]  /*0b10*/  @P0 BRA `(.L_x_9) ;  /* 0x0000000000200947 */ /* 0x000fec0003800000 */
[----:B------:R-:W-:Y:S01]  /*0b20*/  UISETP.GE.U32.AND UP0, UPT, UR40, 0x5, UPT ;  /* 0x000000052800788c */ /* 0x000fe2000bf06070 */
[----:B------:R-:W-:Y:S01]  /*0b30*/  IADD3 R18, P0, R18, R12, RZ ;  /* 0x0000000c12127210 */ /* 0x000fe20007f1e0ff */
[----:B------:R-:W-:Y:S01]  /*0b40*/  UIMAD.WIDE.U32 UR4, UR40, -0x33333333, URZ ;  /* 0xcccccccd280478a5 */ /* 0x000fe2000f8e003f */
[----:B------:R-:W-:-:S03]  /*0b50*/  UMOV UR39, URZ ;  /* 0x0000003f00277c82 */ /* 0x000fc60008000000 */
[----:B------:R-:W-:Y:S01]  /*0b60*/  USHF.R.U32.HI UR4, URZ, 0x2, UR5 ;  /* 0x000000023f047899 */ /* 0x000fe20008011605 */
[----:B------:R-:W-:-:S03]  /*0b70*/  IMAD.X R17, R23, 0x1, R17, P0 ;  /* 0x0000000117117824 */ /* 0x000fc600000e0611 */
[----:B------:R-:W-:Y:S02]  /*0b80*/  UIMAD UR38, UR4, -0x5, UR40 ;  /* 0xfffffffb042678a4 */ /* 0x000fe4000f8e0228 */
[----:B------:R-:W-:-:S12]  /*0b90*/  @UP0 ULOP3.LUT UR39, UR4, 0x1, URZ, 0xc0, !UPT ;  /* 0x0000000104270892 */ /* 0x000fd8000f8ec03f */
.L_x_9:
[----:B------:R-:W-:Y:S01]  /*0ba0*/  ISETP.GE.U32.AND P0, PT, R18, UR8, PT ;  /* 0x0000000812007c0c */ /* 0x000fe2000bf06070 */
[----:B------:R-:W-:Y:S01]  /*0bb0*/  IMAD.MOV.U32 R19, RZ, RZ, -0x1 ;  /* 0xffffffffff137424 */ /* 0x000fe200078e00ff */
[----:B------:R-:W-:Y:S01]  /*0bc0*/  PRMT R8, RZ, 0x7610, R8 ;  /* 0x00007610ff087816 */ /* 0x000fe20000000008 */
[----:B------:R-:W-:Y:S01]  /*0bd0*/  IMAD.MOV.U32 R22, RZ, RZ, -0x1 ;  /* 0xffffffffff167424 */ /* 0x000fe200078e00ff */
[----:B------:R-:W-:Y:S01]  /*0be0*/  ISETP.GE.U32.AND.EX P0, PT, R17, UR9, PT, P0 ;  /* 0x0000000911007c0c */ /* 0x000fe2000bf06100 */
[----:B------:R-:W-:-:S12]  /*0bf0*/  IMAD.MOV.U32 R2, RZ, RZ, -0x1 ;  /* 0xffffffffff027424 */ /* 0x000fd800078e00ff */
[----:B------:R-:W-:Y:S05]  /*0c00*/  @P0 BRA `(.L_x_10) ;  /* 0x00000004005c0947 */ /* 0x000fea0003800000 */
[----:B------:R-:W1:Y:S01]  /*0c10*/  LDC.64 R20, c[0x0][0x628] ;  /* 0x00018a00ff147b82 */ /* 0x000e620000000a00 */
[----:B------:R-:W-:Y:S02]  /*0c20*/  IMAD.MOV.U32 R8, RZ, RZ, R18 ;  /* 0x000000ffff087224 */ /* 0x000fe400078e0012 */
[----:B------:R-:W-:-:S05]  /*0c30*/  IMAD.MOV.U32 R9, RZ, RZ, R17 ;  /* 0x000000ffff097224 */ /* 0x000fca00078e0011 */
[----:B------:R-:W2:Y:S08]  /*0c40*/  LDC R2, c[0x0][0x630] ;  /* 0x00018c00ff027b82 */ /* 0x000eb00000000800 */
[----:B------:R-:W3:Y:S01]  /*0c50*/  LDC.64 R24, c[0x0][0x620] ;  /* 0x00018800ff187b82 */ /* 0x000ee20000000a00 */
[----:B-1----:R-:W-:-:S04]  /*0c60*/  ISETP.NE.U32.AND P0, PT, R20, RZ, PT ;  /* 0x000000ff1400720c */ /* 0x002fc80003f05070 */
[----:B------:R-:W-:-:S13]  /*0c70*/  ISETP.NE.AND.EX P0, PT, R21, RZ, PT, P0 ;  /* 0x000000ff1500720c */ /* 0x000fda0003f05300 */
[----:B--23--:R-:W-:Y:S05]  /*0c80*/  @!P0 BRA `(.L_x_11) ;  /* 0x0000000000288947 */ /* 0x00cfea0003800000 */
[----:B0-----:R-:W0:Y:S02]  /*0c90*/  LDC R13, c[0x0][0x634] ;  /* 0x00018d00ff0d7b82 */ /* 0x001e240000000800 */
[----:B0-----:R-:W-:-:S05]  /*0ca0*/  IADD3 R13, P0, R18, R13, RZ ;  /* 0x0000000d120d7210 */ /* 0x001fca0007f1e0ff */
[----:B------:R-:W-:-:S04]  /*0cb0*/  IMAD.X R15, RZ, RZ, R17, P0 ;  /* 0x000000ffff0f7224 */ /* 0x000fc800000e0611 */
[----:B------:R-:W-:-:S04]  /*0cc0*/  IMAD.WIDE.U32 R8, R15, R20, RZ ;  /* 0x000000140f087225 */ /* 0x000fc800078e00ff */
[----:B------:R-:W-:-:S04]  /*0cd0*/  IMAD.WIDE.U32 R10, P0, R13, R21, R8 ;  /* 0x000000150d0a7225 */ /* 0x000fc80007800008 */
[----:B------:R-:W-:-:S04]  /*0ce0*/  IMAD.WIDE.U32 R8, R13, R20, RZ ;  /* 0x000000140d087225 */ /* 0x000fc800078e00ff */
[----:B------:R-:W-:Y:S01]  /*0cf0*/  IMAD.X R13, RZ, RZ, RZ, P0 ;  /* 0x000000ffff0d7224 */ /* 0x000fe200000e06ff */
[----:B------:R-:W-:Y:S01]  /*0d00*/  IADD3 RZ, P0, R9, R10, RZ ;  /* 0x0000000a09ff7210 */ /* 0x000fe20007f1e0ff */
[----:B------:R-:W-:-:S04]  /*0d10*/  IMAD.MOV.U32 R12, RZ, RZ, R11 ;  /* 0x000000ffff0c7224 */ /* 0x000fc800078e000b */
[----:B------:R-:W-:-:S08]  /*0d20*/  IMAD.WIDE.U32.X R8, R15, R21, R12, P0 ;  /* 0x000000150f087225 */ /* 0x000fd000000e040c */
.L_x_11:
[-CC-:B------:R-:W-:Y:S01]  /*0d30*/  SHF.R.U64 R31, R8, R2.reuse, R9.reuse ;  /* 0x00000002081f7219 */ /* 0x180fe20000001209 */
[----:B0-----:R-:W0:Y:S01]  /*0d40*/  LDC R12, c[0x0][0x618] ;  /* 0x00018600ff0c7b82 */ /* 0x001e220000000800 */
[----:B------:R-:W-:Y:S01]  /*0d50*/  SHF.R.U32.HI R7, RZ, R2, R9 ;  /* 0x00000002ff077219 */ /* 0x000fe20000011609 */
[----:B------:R-:W-:Y:S01]  /*0d60*/  ULDC UR4, c[0x0][0x150] ;  /* 0x0000540000047ab9 */ /* 0x000fe20000000800 */
[----:B------:R-:W-:Y:S01]  /*0d70*/  IADD3 R11, P0, RZ, -R31, RZ ;  /* 0x8000001fff0b7210 */ /* 0x000fe20007f1e0ff */
[----:B------:R-:W-:Y:S01]  /*0d80*/  IMAD.MOV.U32 R19, RZ, RZ, R17 ;  /* 0x000000ffff137224 */ /* 0x000fe200078e0011 */
[----:B------:R-:W-:-:S03]  /*0d90*/  I2FP.F32.U32 R2, R6 ;  /* 0x0000000600027245 */ /* 0x000fc60000201000 */
[----:B------:R-:W1:Y:S01]  /*0da0*/  LDC.64 R26, c[0x0][0x640] ;  /* 0x00019000ff1a7b82 */ /* 0x000e620000000a00 */
[----:B------:R-:W-:Y:S02]  /*0db0*/  IMAD.X R13, RZ, RZ, ~R7, P0 ;  /* 0x000000ffff0d7224 */ /* 0x000fe400000e0e07 */
[----:B------:R-:W-:Y:S01]  /*0dc0*/  FMUL R2, R2, UR4 ;  /* 0x0000000402027c20 */ /* 0x000fe20008400000 */
[----:B------:R-:W-:Y:S01]  /*0dd0*/  IMAD.WIDE.U32 R8, R11, R24, R18 ;  /* 0x000000180b087225 */ /* 0x000fe200078e0012 */
[----:B------:R-:W-:-:S03]  /*0de0*/  ULDC UR4, c[0x0][0x154] ;  /* 0x0000550000047ab9 */ /* 0x000fc60000000800 */
[----:B------:R-:W-:Y:S01]  /*0df0*/  IMAD R10, R13, R24, RZ ;  /* 0x000000180d0a7224 */ /* 0x000fe200078e02ff */
[----:B------:R-:W2:Y:S01]  /*0e00*/  LDC R7, c[0x0][0x144] ;  /* 0x00005100ff077b82 */ /* 0x000ea20000000800 */
[----:B------:R-:W3:Y:S02]  /*0e10*/  F2I.U32.TRUNC.NTZ R2, R2 ;  /* 0x0000000200027305 */ /* 0x000ee4000020f000 */
[----:B------:R-:W-:-:S04]  /*0e20*/  IMAD R11, R11, R25, R10 ;  /* 0x000000190b0b7224 */ /* 0x000fc800078e020a */
[----:B------:R-:W-:Y:S01]  /*0e30*/  IMAD.IADD R9, R9, 0x1, R11 ;  /* 0x0000000109097824 */ /* 0x000fe200078e020b */
[----:B------:R-:W4:Y:S01]  /*0e40*/  LDC R22, c[0x0][0x608] ;  /* 0x00018200ff167b82 */ /* 0x000f220000000800 */
[----:B------:R-:W-:-:S03]  /*0e50*/  IMAD.MOV.U32 R11, RZ, RZ, -0x1 ;  /* 0xffffffffff0b7424 */ /* 0x000fc600078e00ff */
[--C-:B0-----:R-:W-:Y:S02]  /*0e60*/  SHF.R.U64 R20, R8, R12, R9.reuse ;  /* 0x0000000c08147219 */ /* 0x101fe40000001209 */
[----:B------:R-:W-:Y:S02]  /*0e70*/  I2FP.F32.U32 R8, R14 ;  /* 0x0000000e00087245 */ /* 0x000fe40000201000 */
[----:B------:R-:W0:Y:S01]  /*0e80*/  LDC R24, c[0x0][0x658] ;  /* 0x00019600ff187b82 */ /* 0x000e220000000800 */
[----:B-1----:R-:W-:Y:S01]  /*0e90*/  ISETP.NE.U32.AND P0, PT, R26, RZ, PT ;  /* 0x000000ff1a00720c */ /* 0x002fe20003f05070 */
[----:B---3--:R-:W-:Y:S02]  /*0ea0*/  IMAD.MOV R10, RZ, RZ, -R2 ;  /* 0x000000ffff0a7224 */ /* 0x008fe400078e0a02 */
[----:B------:R-:W-:Y:S01]  /*0eb0*/  FMUL R8, R8, UR4 ;  /* 0x0000000408087c20 */ /* 0x000fe20008400000 */
[----:B------:R-:W-:Y:S02]  /*0ec0*/  SHF.R.U32.HI R9, RZ, R12, R9 ;  /* 0x0000000cff097219 */ /* 0x000fe40000011609 */
[----:B------:R-:W-:Y:S01]  /*0ed0*/  ISETP.NE.AND.EX P0, PT, R27, RZ, PT, P0 ;  /* 0x000000ff1b00720c */ /* 0x000fe20003f05300 */
[----:B------:R1:W3:Y:S01]  /*0ee0*/  F2I.U32.TRUNC.NTZ R15, R8 ;  /* 0x00000008000f7305 */ /* 0x0002e2000020f000 */
[----:B------:R-:W1:Y:S01]  /*0ef0*/  LDC R19, c[0x0][0x148] ;  /* 0x00005200ff137b82 */ /* 0x000e620000000800 */
[----:B--2---:R-:W-:-:S07]  /*0f00*/  IMAD R2, R7, R10, R6 ;  /* 0x0000000a07027224 */ /* 0x004fce00078e0206 */
[----:B------:R-:W2:Y:S01]  /*0f10*/  LDC R25, c[0x0][0x600] ;  /* 0x00018000ff197b82 */ /* 0x000ea20000000800 */
[-CC-:B----4-:R-:W-:Y:S02]  /*0f20*/  SHF.R.U64 R32, R20, R22.reuse, R9.reuse ;  /* 0x0000001614207219 */ /* 0x190fe40000001209 */
[----:B------:R-:W-:Y:S01]  /*0f30*/  SHF.R.U32.HI R7, RZ, R22, R9 ;  /* 0x00000016ff077219 */ /* 0x000fe20000011609 */
[----:B------:R-:W-:-:S04]  /*0f40*/  IMAD.MOV.U32 R9, RZ, RZ, 0x1 ;  /* 0x00000001ff097424 */ /* 0x000fc800078e00ff */
[----:B------:R-:W4:Y:S01]  /*0f50*/  LDC R28, c[0x0][0x648] ;  /* 0x00019200ff1c7b82 */ /* 0x000f220000000800 */
[-C--:B0-----:R-:W-:Y:S02]  /*0f60*/  SHF.L.U32 R6, R11, R24.reuse, RZ ;  /* 0x000000180b067219 */ /* 0x081fe400000006ff */
[--C-:B------:R-:W-:Y:S02]  /*0f70*/  SHF.R.U64 R22, R32, R24, R7.reuse ;  /* 0x0000001820167219 */ /* 0x100fe40000001207 */
[----:B------:R-:W-:Y:S02]  /*0f80*/  LOP3.LUT R13, RZ, R6, RZ, 0x33, !PT ;  /* 0x00000006ff0d7212 */ /* 0x000fe400078e33ff */
[-C--:B------:R-:W-:Y:S01]  /*0f90*/  SHF.R.U32.HI R7, RZ, R24.reuse, R7 ;  /* 0x00000018ff077219 */ /* 0x080fe20000011607 */
[----:B------:R-:W0:Y:S01]  /*0fa0*/  LDC R29, c[0x0][0x638] ;  /* 0x00018e00ff1d7b82 */ /* 0x000e220000000800 */
[----:B------:R-:W-:Y:S01]  /*0fb0*/  SHF.L.U32 R12, R9, R24, RZ ;  /* 0x00000018090c7219 */ /* 0x000fe200000006ff */
[----:B------:R-:W-:-:S06]  /*0fc0*/  IMAD.MOV.U32 R6, RZ, RZ, R22 ;  /* 0x000000ffff067224 */ /* 0x000fcc00078e0016 */
[----:B------:R-:W0:Y:S01]  /*0fd0*/  LDC R30, c[0x0][0x610] ;  /* 0x00018400ff1e7b82 */ /* 0x000e220000000800 */
[----:B-1-3--:R-:W-:Y:S05]  /*0fe0*/  @!P0 BRA `(.L_x_12) ;  /* 0x0000000000288947 */ /* 0x00afea0003800000 */
[----:B------:R-:W1:Y:S02]  /*0ff0*/  LDC R11, c[0x0][0x64c] ;  /* 0x00019300ff0b7b82 */ /* 0x000e640000000800 */
[----:B-1----:R-:W-:-:S05]  /*1000*/  IADD3 R11, P0, R22, R11, RZ ;  /* 0x0000000b160b7210 */ /* 0x002fca0007f1e0ff */
        /* <DEDUP_REMOVED lines=8> */
.L_x_12:
[----:B----4-:R-:W-:Y:S01]  /*1090*/  SHF.R.U64 R6, R6, R28, R7 ;  /* 0x0000001c06067219 */ /* 0x010fe20000001207 */
[----:B--2---:R-:W-:Y:S01]  /*10a0*/  VIADD R7, R25, 0xffffffff ;  /* 0xffffffff19077836 */ /* 0x004fe20000000000 */
[----:B------:R-:W-:Y:S01]  /*10b0*/  LOP3.LUT R13, R32, R13, RZ, 0xc0, !PT ;  /* 0x0000000d200d7212 */ /* 0x000fe200078ec0ff */
[----:B------:R-:W-:Y:S02]  /*10c0*/  IMAD.MOV R15, RZ, RZ, -R15 ;  /* 0x000000ffff0f7224 */ /* 0x000fe400078e0a0f */
[----:B------:R-:W-:Y:S01]  /*10d0*/  IMAD.MOV R8, RZ, RZ, -R6 ;  /* 0x000000ffff087224 */ /* 0x000fe200078e0a06 */
[----:B------:R-:W-:Y:S01]  /*10e0*/  LOP3.LUT R7, R20, R7, RZ, 0xc0, !PT ;  /* 0x0000000714077212 */ /* 0x000fe200078ec0ff */
[----:B------:R-:W-:Y:S02]  /*10f0*/  IMAD R13, R12, R6, R13 ;  /* 0x000000060c0d7224 */ /* 0x000fe400078e020d */
[----:B------:R-:W-:Y:S02]  /*1100*/  @P1 IMAD R2, R19, R15, R14 ;  /* 0x0000000f13021224 */ /* 0x000fe400078e020e */
[----:B0-----:R-:W-:-:S02]  /*1110*/  IMAD R6, R8, R29, R22 ;  /* 0x0000001d08067224 */ /* 0x001fc400078e0216 */
[----:B------:R-:W-:Y:S02]  /*1120*/  IMAD R2, R13, R30, R2 ;  /* 0x0000001e0d027224 */ /* 0x000fe400078e0202 */
[----:B------:R-:W-:Y:S02]  /*1130*/  IMAD R19, R6, R25, R7 ;  /* 0x0000001906137224 */ /* 0x000fe400078e0207 */
[----:B------:R-:W-:-:S03]  /*1140*/  IMAD.MOV.U32 R8, RZ, RZ, 0x1 ;  /* 0x00000001ff087424 */ /* 0x000fc600078e00ff */
[----:B------:R-:W-:Y:S02]  /*1150*/  SEL R22, R19, R2, !P1 ;  /* 0x0000000213167207 */ /* 0x000fe40004800000 */
[----:B------:R-:W-:Y:S01]  /*1160*/  SEL R19, R2, R19, !P1 ;  /* 0x0000001302137207 */ /* 0x000fe20004800000 */
[----:B------:R-:W-:-:S07]  /*1170*/  IMAD.MOV.U32 R2, RZ, RZ, R31 ;  /* 0x000000ffff027224 */ /* 0x000fce00078e001f */
.L_x_10:
[----:B------:R-:W-:Y:S05]  /*1180*/  @!P2 BRA `(.L_x_13) ;  /* 0x000000440090a947 */ /* 0x000fea0003800000 */
[----:B------:R-:W-:-:S13]  /*1190*/  ISETP.GT.U32.AND P0, PT, R33, 0x1, PT ;  /* 0x000000012100780c */ /* 0x000fda0003f04070 */
[----:B------:R-:W-:Y:S05]  /*11a0*/  @P0 EXIT ;  /* 0x000000000000094d */ /* 0x000fea0003800000 */
.L_x_14:
[----:B------:R-:W-:-:S08]  /*11b0*/  NOP ;  /* 0x0000000000007918 */ /* 0x000fd00000000000 */
[----:B------:R-:W1:Y:S02]  /*11c0*/  USETMAXREG.TRY_ALLOC.CTAPOOL UP0, 0xe8 ;  /* 0x000000e8000079c8 */ /* 0x000e640008000600 */
[----:B-1----:R-:W-:-:S13]  /*11d0*/  PLOP3.LUT P0, PT, PT, PT, UP0, 0x80, 0x0 ;  /* 0x000000000000781c */ /* 0x002fda0003f0f008 */
[----:B------:R-:W-:Y:S05]  /*11e0*/  @!P0 BRA `(.L_x_14) ;  /* 0xfffffffc00f08947 */ /* 0x000fea000383ffff */
[----:B------:R-:W-:-:S13]  /*11f0*/  LOP3.LUT P0, RZ, R8, 0xff, RZ, 0xc0, !PT ;  /* 0x000000ff08ff7812 */ /* 0x000fda000780c0ff */
[----:B------:R-:W-:Y:S05]  /*1200*/  @!P0 EXIT ;  /* 0x000000000000894d */ /* 0x000fea0003800000 */
[----:B------:R-:W1:Y:S01]  /*1210*/  S2UR UR4, SR_CgaCtaId ;  /* 0x00000000000479c3 */ /* 0x000e620000008800 */
[----:B------:R-:W-:Y:S01]  /*1220*/  VIADD R6, R5, 0xffffffff ;  /* 0xffffffff05067836 */ /* 0x000fe20000000000 */
[----:B------:R-:W-:Y:S01]  /*1230*/  SHF.R.S32.HI R0, RZ, 0x1f, R3 ;  /* 0x0000001fff007819 */ /* 0x000fe20000011403 */
[----:B------:R-:W-:Y:S01]  /*1240*/  UMOV UR41, 0x400 ;  /* 0x0000040000297882 */ /* 0x000fe20000000000 */
[----:B------:R-:W-:Y:S02]  /*1250*/  UISETP.LT.AND UP0, UPT, UR40, 0x1, UPT ;  /* 0x000000012800788c */ /* 0x000fe4000bf01270 */
[----:B------:R-:W-:Y:S01]  /*1260*/  R2UR UR42, R6 ;  /* 0x00000000062a72ca */ /* 0x000fe200000e0000 */
[----:B------:R-:W-:Y:S01]  /*1270*/  ULDC UR6, c[0x0][0x284] ;  /* 0x0000a10000067ab9 */ /* 0x000fe20000000800 */
[CC--:B------:R-:W-:Y:S01]  /*1280*/  LEA.HI R4, R0.reuse, R3.reuse, RZ, 0x2 ;  /* 0x0000000300047211 */ /* 0x0c0fe200078f10ff */
[----:B------:R-:W-:Y:S01]  /*1290*/  USEL UR43, UR40, 0x1, UP0 ;  /* 0x00000001282b7887 */ /* 0x000fe20008000000 */
[----:B------:R-:W-:Y:S01]  /*12a0*/  LEA.HI R0, R0, R3, RZ, 0x5 ;  /* 0x0000000300007211 */ /* 0x000fe200078f28ff */
[----:B------:R-:W-:Y:S01]  /*12b0*/  USHF.L.U32 UR46, UR40, 0x1, URZ ;  /* 0x00000001282e7899 */ /* 0x000fe2000800063f */
[--C-:B------:R-:W-:Y:S01]  /*12c0*/  SHF.R.S32.HI R90, RZ, 0x2, R4.reuse ;  /* 0x00000002ff5a7819 */ /* 0x100fe20000011404 */
[----:B------:R-:W-:Y:S01]  /*12d0*/  UIADD3 UR43, -UR43, UR40, URZ ;  /* 0x000000282b2b7290 */ /* 0x000fe2000fffe13f */
[----:B------:R-:W-:-:S02]  /*12e0*/  SHF.R.S32.HI R5, RZ, 0x1f, R4 ;  /* 0x0000001fff057819 */ /* 0x000fc40000011404 */
[----:B------:R-:W-:Y:S02]  /*12f0*/  LOP3.LUT R92, R4, 0xfffffffc, RZ, 0xc0, !PT ;  /* 0xfffffffc045c7812 */ /* 0x000fe400078ec0ff */
[----:B------:R-:W-:Y:S01]  /*1300*/  LEA.HI R5, R5, R90, RZ, 0x3 ;  /* 0x0000005a05057211 */ /* 0x000fe200078f18ff */
[----:B------:R-:W-:Y:S01]  /*1310*/  USHF.L.U32 UR42, UR42, 0x3, URZ ;  /* 0x000000032a2a7899 */ /* 0x000fe2000800063f */
[----:B------:R-:W-:Y:S01]  /*1320*/  ISETP.NE.AND P0, PT, R6, RZ, PT ;  /* 0x000000ff0600720c */ /* 0x000fe20003f05270 */
[----:B------:R-:W-:Y:S01]  /*1330*/  IMAD.IADD R92, R3, 0x1, -R92 ;  /* 0x00000001035c7824 */ /* 0x000fe200078e0a5c */
[----:B------:R-:W-:Y:S01]  /*1340*/  LOP3.LUT R5, R5, 0xfffffff8, RZ, 0xc0, !PT ;  /* 0xfffffff805057812 */ /* 0x000fe200078ec0ff */
[----:B-1----:R-:W-:Y:S02]  /*1350*/  ULEA UR41, UR4, UR41, 0x18 ;  /* 0x0000002904297291 */ /* 0x002fe4000f8ec03f */
[----:B------:R-:W-:Y:S01]  /*1360*/  IMAD.U32 R94, RZ, RZ, UR42 ;  /* 0x0000002aff5e7e24 */ /* 0x000fe2000f8e00ff */
[----:B------:R-:W-:Y:S01]  /*1370*/  SEL R99, RZ, 0x1, P0 ;  /* 0x00000001ff637807 */ /* 0x000fe20000000000 */
[----:B------:R-:W-:Y:S01]  /*1380*/  IMAD.IADD R90, R90, 0x1, -R5 ;  /* 0x000000015a5a7824 */ /* 0x000fe200078e0a05 */
[----:B------:R-:W-:Y:S01]  /*1390*/  UIADD3 UR47, UR41, 0x60, URZ ;  /* 0x00000060292f7890 */ /* 0x000fe2000fffe03f */
[----:B------:R-:W-:Y:S01]  /*13a0*/  SHF.R.S32.HI R5, RZ, 0x5, R0 ;  /* 0x00000005ff057819 */ /* 0x000fe20000011400 */
[----:B------:R-:W-:Y:S01]  /*13b0*/  UIADD3 UR4, UR41, 0x180, URZ ;  /* 0x0000018029047890 */ /* 0x000fe2000fffe03f */
[C---:B------:R-:W-:Y:S01]  /*13c0*/  LOP3.LUT R96, R94.reuse, 0x8, RZ, 0xc0, !PT ;  /* 0x000000085e607812 */ /* 0x040fe200078ec0ff */
[----:B------:R-:W-:Y:S01]  /*13d0*/  UIADD3 UR5, UR41, 0x5180, URZ ;  /* 0x0000518029057890 */ /* 0x000fe2000fffe03f */
[--C-:B------:R-:W-:Y:S01]  /*13e0*/  SHF.R.S32.HI R91, RZ, 0x1f, R90.reuse ;  /* 0x0000001fff5b7819 */ /* 0x100fe2000001145a */
[----:B------:R-:W-:Y:S01]  /*13f0*/  USHF.R.U32.HI UR4, URZ, 0x4, UR4 ;  /* 0x000000043f047899 */ /* 0x000fe20008011604 */
[C-C-:B------:R-:W-:Y:S01]  /*1400*/  IMAD R97, R5.reuse, -0x10, -R90.reuse ;  /* 0xfffffff005617824 */ /* 0x140fe200078e0a5a */
[----:B------:R-:W-:Y:S01]  /*1410*/  USHF.R.U32.HI UR5, URZ, 0x4, UR5 ;  /* 0x000000043f057899 */ /* 0x000fe20008011605 */
[----:B------:R-:W-:Y:S01]  /*1420*/  IMAD.U32 R93, RZ, RZ, UR47 ;  /* 0x0000002fff5d7e24 */ /* 0x000fe2000f8e00ff */
[----:B------:R-:W-:Y:S01]  /*1430*/  ULOP3.LUT UR4, UR4, 0x3fff, URZ, 0xc0, !UPT ;  /* 0x00003fff04047892 */ /* 0x000fe2000f8ec03f */
[----:B------:R-:W-:Y:S01]  /*1440*/  IMAD.WIDE R90, R5, 0x10, R90 ;  /* 0x00000010055a7825 */ /* 0x000fe200078e025a */
[----:B------:R-:W-:Y:S01]  /*1450*/  ULOP3.LUT UR5, UR5, 0x3fff, URZ, 0xc0, !UPT ;  /* 0x00003fff05057892 */ /* 0x000fe2000f8ec03f */
[----:B------:R-:W-:Y:S01]  /*1460*/  LOP3.LUT R94, R94, 0x8, RZ, 0xc, !PT ;  /* 0x000000085e5e7812 */ /* 0x000fe200078e0cff */
[----:B------:R-:W-:Y:S01]  /*1470*/  ULOP3.LUT UR44, UR4, 0x10000, URZ, 0xfc, !UPT ;  /* 0x00010000042c7892 */ /* 0x000fe2000f8efc3f */
[----:B------:R-:W-:Y:S01]  /*1480*/  VIADD R95, R93, UR42 ;  /* 0x0000002a5d5f7c36 */ /* 0x000fe20008000000 */
[----:B------:R-:W-:Y:S01]  /*1490*/  LOP3.LUT R96, R96, 0x18, RZ, 0x3c, !PT ;  /* 0x0000001860607812 */ /* 0x000fe200078e3cff */
[----:B------:R-:W-:Y:S01]  /*14a0*/  VIADD R97, R97, UR6 ;  /* 0x0000000661617c36 */ /* 0x000fe20008000000 */
[----:B------:R-:W-:-:S12]  /*14b0*/  ULOP3.LUT UR45, UR5, 0x10000, URZ, 0xfc, !UPT ;  /* 0x00010000052d7892 */ /* 0x000fd8000f8efc3f */
.L_x_166:
[----:B------:R-:W-:Y:S01]  /*14c0*/  SHF.L.U32 R0, R99, 0x1f, RZ ;  /* 0x0000001f63007819 */ /* 0x000fe200000006ff */
[----:B------:R-:W-:Y:S02]  /*14d0*/  ULDC UR4, c[0x0][0x28c] ;  /* 0x0000a30000047ab9 */ /* 0x000fe40000000800 */
[----:B------:R-:W-:Y:S01]  /*14e0*/  ISETP.LT.AND P1, PT, RZ, UR4, PT ;  /* 0x00000004ff007c0c */ /* 0x000fe2000bf21270 */
[----:B-1----:R-:W1:Y:S02]  /*14f0*/  SYNCS.PHASECHK.TRANS64.TRYWAIT P0, [R93+UR42], R0 ;  /* 0x000000005d0075a7 */ /* 0x002e64000800016a */
[----:B-1-34-:R-:W-:Y:S10]  /*1500*/  @!P0 BRA `(.L_x_15) ;  /* 0x0000005000cc8947 */ /* 0x01aff40003800000 */
.L_x_189:
[----:B------:R-:W-:Y:S05]  /*1510*/  @P1 BRA `(.L_x_16) ;  /* 0x0000000000401947 */ /* 0x000fea0003800000 */
[----:B-1----:R-:W-:Y:S01]  /*1520*/  MOV R0, 0x0 ;  /* 0x0000000000007802 */ /* 0x002fe20000000f00 */
[----:B------:R-:W-:Y:S01]  /*1530*/  ULDC.64 UR4, c[0x4][0x68] ;  /* 0x01001a0000047ab9 */ /* 0x000fe20000000a00 */
[----:B------:R-:W-:Y:S01]  /*1540*/  ULDC.64 UR6, c[0x4][0x8] ;  /* 0x0100020000067ab9 */ /* 0x000fe20000000a00 */
[----:B------:R-:W-:Y:S01]  /*1550*/  IMAD.U32 R4, RZ, RZ, UR4 ;  /* 0x00000004ff047e24 */ /* 0x000fe2000f8e00ff */
[----:B------:R1:W2:Y:S01]  /*1560*/  LDC.64 R14, c[0x4][R0] ;  /* 0x01000000000e7b82 */ /* 0x0002a20000000a00 */
[----:B------:R-:W-:Y:S01]  /*1570*/  IMAD.U32 R5, RZ, RZ, UR5 ;  /* 0x00000005ff057e24 */ /* 0x000fe2000f8e00ff */
[----:B------:R-:W-:Y:S01]  /*1580*/  ULDC.64 UR4, c[0x4][0x70] ;  /* 0x01001c0000047ab9 */ /* 0x000fe20000000a00 */
[----:B------:R-:W-:Y:S02]  /*1590*/  IMAD.U32 R10, RZ, RZ, UR6 ;  /* 0x00000006ff0a7e24 */ /* 0x000fe4000f8e00ff */
[----:B------:R-:W-:Y:S02]  /*15a0*/  IMAD.U32 R6, RZ, RZ, UR4 ;  /* 0x00000004ff067e24 */ /* 0x000fe4000f8e00ff */
[----:B------:R-:W-:-:S02]  /*15b0*/  IMAD.U32 R7, RZ, RZ, UR5 ;  /* 0x00000005ff077e24 */ /* 0x000fc4000f8e00ff */
[----:B------:R-:W-:Y:S02]  /*15c0*/  IMAD.U32 R11, RZ, RZ, UR7 ;  /* 0x00000007ff0b7e24 */ /* 0x000fe4000f8e00ff */
[----:B------:R-:W-:Y:S02]  /*15d0*/  IMAD.MOV.U32 R8, RZ, RZ, 0x1e1 ;  /* 0x000001e1ff087424 */ /* 0x000fe400078e00ff */
[----:B0-----:R-:W-:Y:S02]  /*15e0*/  IMAD.MOV.U32 R12, RZ, RZ, 0x1 ;  /* 0x00000001ff0c7424 */ /* 0x001fe400078e00ff */
[----:B-1----:R-:W-:-:S07]  /*15f0*/  IMAD.MOV.U32 R13, RZ, RZ, RZ ;  /* 0x000000ffff0d7224 */ /* 0x002fce00078e00ff */
[----:B------:R-:W-:-:S07]  /*1600*/  LEPC R20, `(.L_x_16) ;  /* 0x000000001014794e */ /* 0x000fce0000000000 */
[----:B--2--5:R-:W-:Y:S05]  /*1610*/  CALL.ABS.NOINC R14 ;  /* 0x000000000e007343 */ /* 0x024fea0003c00000 */
.L_x_16:
[----:B-1----:R-:W-:-:S04]  /*1620*/  LOP3.LUT R0, R16, 0x1, RZ, 0xfc, !PT ;  /* 0x0000000110007812 */ /* 0x002fc800078efcff */
[----:B------:R-:W-:-:S13]  /*1630*/  ISETP.NE.AND P0, PT, R0, 0x3, PT ;  /* 0x000000030000780c */ /* 0x000fda0003f05270 */
[----:B------:R-:W-:Y:S05]  /*1640*/  @!P0 BRA `(.L_x_17) ;  /* 0x0000000000048947 */ /* 0x000fea0003800000 */
[----:B------:R-:W-:Y:S01]  /*1650*/  BPT.TRAP 0x1 ;  /* 0x000000040000795c */ /* 0x000fe20000300000 */
.L_x_17:
[----:B------:R-:W-:Y:S02]  /*1660*/  IMAD.U32 R3, RZ, RZ, UR38 ;  /* 0x00000026ff037e24 */ /* 0x000fe4000f8e00ff */
[----:B------:R-:W-:-:S03]  /*1670*/  IMAD.U32 R0, RZ, RZ, UR39 ;  /* 0x00000027ff007e24 */ /* 0x000fc6000f8e00ff */
[----:B------:R-:W-:Y:S02]  /*1680*/  LEA R3, R3, UR41, 0x3 ;  /* 0x0000002903037c11 */ /* 0x000fe4000f8e18ff */
[----:B------:R-:W-:-:S04]  /*1690*/  SHF.L.U32 R0, R0, 0x1f, RZ ;  /* 0x0000001f00007819 */ /* 0x000fc800000006ff */
[----:B------:R1:W2:Y:S01]  /*16a0*/  SYNCS.PHASECHK.TRANS64.TRYWAIT P1, [R3+URZ], R0 ;  /* 0x00000000030075a7 */ /* 0x0002a2000802017f */
[----:B------:R-:W-:Y:S05]  /*16b0*/  @!P0 BRA `(.L_x_18) ;  /* 0x0000000000048947 */ /* 0x000fea0003800000 */
[----:B------:R-:W-:Y:S01]  /*16c0*/  BPT.TRAP 0x1 ;  /* 0x000000040000795c */ /* 0x000fe20000300000 */
.L_x_18:
[----:B--2---:R-:W-:Y:S05]  /*16d0*/  @P1 BRA `(.L_x_19) ;  /* 0x0000000000081947 */ /* 0x004fea0003800000 */
[----:B------:R-:W2:Y:S02]  /*16e0*/  SYNCS.PHASECHK.TRANS64.TRYWAIT P1, [R3+URZ], R0 ;  /* 0x00000000030075a7 */ /* 0x000ea4000802017f */
[----:B--2---:R-:W-:Y:S05]  /*16f0*/  @!P1 BRA `(.L_x_20) ;  /* 0x0000005000649947 */ /* 0x004fea0003800000 */
.L_x_19:
[----:B------:R-:W-:Y:S05]  /*1700*/  WARPSYNC.ALL ;  /* 0x0000000000007948 */ /* 0x000fea0003800000 */
[----:B------:R-:W-:Y:S01]  /*1710*/  ULEA UR4, UR38, UR44, 0x8 ;  /* 0x0000002c26047291 */ /* 0x000fe2000f8e403f */
[----:B------:R-:W-:Y:S01]  /*1720*/  WARPGROUP.ARRIVE ;  /* 0x00000000000079c5 */ /* 0x000fe20000000000 */
[----:B------:R-:W-:Y:S01]  /*1730*/  ULEA UR6, UR38, UR45, 0x9 ;  /* 0x0000002d26067291 */ /* 0x000fe2000f8e483f */
[----:B-12---:R-:W-:Y:S01]  /*1740*/  IMAD.U32 R0, RZ, RZ, UR43 ;  /* 0x0000002bff007e24 */ /* 0x006fe2000f8e00ff */
[----:B------:R-:W-:Y:S01]  /*1750*/  UMOV UR5, 0x80000020 ;  /* 0x8000002000057882 */ /* 0x000fe20000000000 */
[----:B------:R-:W-:-:S03]  /*1760*/  UMOV UR7, 0x80000020 ;  /* 0x8000002000077882 */ /* 0x000fc60000000000 */
[----:B------:R-:W-:-:S03]  /*1770*/  ISETP.GE.AND P1, PT, R0, 0x1, PT ;  /* 0x000000010000780c */ /* 0x000fc60003f26270 */
[----:B------:R-:W-:Y:S01]  /*1780*/  IGMMA.64x128x32.S8.S8 R24, gdesc[UR4], RZ, !UPT, gsb0 ;  /* 0x03600000041879f1 */ /* 0x000fe2000c0410ff */
[----:B------:R-:W-:Y:S02]  /*1790*/  UIADD3 UR4, UR4, 0x2, URZ ;  /* 0x0000000204047890 */ /* 0x000fe4000fffe03f */
[----:B------:R-:W-:Y:S01]  /*17a0*/  UIADD3 UR6, UR6, 0x2, URZ ;  /* 0x0000000206067890 */ /* 0x000fe2000fffe03f */
[----:B------:R-:W-:Y:S01]  /*17b0*/  UMOV UR5, 0x80000020 ;  /* 0x8000002000057882 */ /* 0x000fe20000000000 */
[----:B------:R-:W-:Y:S01]  /*17c0*/  UMOV UR7, 0x80000020 ;  /* 0x8000002000077882 */ /* 0x000fe20000000000 */
[----:B------:R-:W-:Y:S02]  /*17d0*/  WARPGROUP.DEPBAR.LE gsb0, 0x0 ;  /* 0x00008000000079c5 */ /* 0x000fe40000010000 */
[----:B------:R-:W-:-:S06]  /*17e0*/  WARPGROUP.ARRIVE ;  /* 0x00000000000079c5 */ /* 0x000fcc0000000000 */
[----:B------:R-:W-:Y:S03]  /*17f0*/  IGMMA.64x128x32.S8.S8 R24, gdesc[UR4], R24, gsb0 ;  /* 0x03600000041879f1 */ /* 0x000fe60008041018 */
[----:B------:R-:W-:Y:S02]  /*1800*/  WARPGROUP.DEPBAR.LE gsb0, 0x0 ;  /* 0x00008000000079c5 */ /* 0x000fe40000010000 */
[----:B------:R-:W-:Y:S05]  /*1810*/  @!P1 BRA `(.L_x_21) ;  /* 0x0000000000d09947 */ /* 0x000fea0003800000 */
[----:B------:R-:W-:Y:S01]  /*1820*/  UIADD3 UR4, UR38, 0x1, URZ ;  /* 0x0000000126047890 */ /* 0x000fe2000fffe03f */
[----:B------:R-:W-:Y:S01]  /*1830*/  IMAD.U32 R0, RZ, RZ, UR43 ;  /* 0x0000002bff007e24 */ /* 0x000fe2000f8e00ff */
[----:B------:R-:W-:Y:S02]  /*1840*/  UMOV UR9, UR38 ;  /* 0x0000002600097c82 */ /* 0x000fe40008000000 */
[----:B------:R-:W-:-:S04]  /*1850*/  UISETP.NE.AND UP0, UPT, UR4, 0x5, UPT ;  /* 0x000000050400788c */ /* 0x000fc8000bf05270 */
[----:B------:R-:W-:Y:S02]  /*1860*/  USEL UR5, URZ, 0x1, UP0 ;  /* 0x000000013f057887 */ /* 0x000fe40008000000 */
[----:B------:R-:W-:Y:S02]  /*1870*/  USEL UR8, UR4, URZ, UP0 ;  /* 0x0000003f04087287 */ /* 0x000fe40008000000 */
[----:B------:R-:W-:-:S06]  /*1880*/  ULOP3.LUT UR5, UR39, UR5, URZ, 0x3c, !UPT ;  /* 0x0000000527057292 */ /* 0x000fcc000f8e3c3f */
[----:B------:R-:W-:-:S07]  /*1890*/  IMAD.U32 R5, RZ, RZ, UR5 ;  /* 0x00000005ff057e24 */ /* 0x000fce000f8e00ff */
.L_x_28:
[----:B-12---:R-:W-:Y:S05]  /*18a0*/  @!P0 BRA `(.L_x_22) ;  /* 0x0000000000048947 */ /* 0x006fea0003800000 */
[----:B------:R-:W-:Y:S01]  /*18b0*/  BPT.TRAP 0x1 ;  /* 0x000000040000795c */ /* 0x000fe20000300000 */
.L_x_22:
[----:B------:R-:W-:Y:S01]  /*18c0*/  ULEA UR4, UR8, UR41, 0x3 ;  /* 0x0000002908047291 */ /* 0x000fe2000f8e183f */
[----:B------:R-:W-:-:S08]  /*18d0*/  SHF.L.U32 R3, R5, 0x1f, RZ ;  /* 0x0000001f05037819 */ /* 0x000fd000000006ff */
[----:B------:R1:W2:Y:S01]  /*18e0*/  SYNCS.PHASECHK.TRANS64.TRYWAIT P1, [UR4], R3 ;  /* 0x00000003ff0075a7 */ /* 0x0002a20008020144 */
[----:B------:R-:W-:Y:S05]  /*18f0*/  @!P0 BRA `(.L_x_23) ;  /* 0x0000000000048947 */ /* 0x000fea0003800000 */
[----:B------:R-:W-:Y:S01]  /*1900*/  BPT.TRAP 0x1 ;  /* 0x000000040000795c */ /* 0x000fe20000300000 */
.L_x_23:
[----:B--2---:R-:W-:Y:S05]  /*1910*/  @P1 BRA `(.L_x_24) ;  /* 0x0000000000081947 */ /* 0x004fea0003800000 */
[----:B------:R-:W2:Y:S02]  /*1920*/  SYNCS.PHASECHK.TRANS64.TRYWAIT P1, [UR4], R3 ;  /* 0x00000003ff0075a7 */ /* 0x000ea40008020144 */
[----:B--2---:R-:W-:Y:S05]  /*1930*/  @!P1 BRA `(.L_x_25) ;  /* 0x0000004c00e89947 */ /* 0x004fea0003800000 */
.L_x_24:
[----:B------:R-:W-:Y:S01]  /*1940*/  ULEA UR4, UR8, UR44, 0x8 ;  /* 0x0000002c08047291 */ /* 0x000fe2000f8e403f */
[----:B------:R-:W-:Y:S01]  /*1950*/  WARPGROUP.ARRIVE ;  /* 0x00000000000079c5 */ /* 0x000fe20000000000 */
[----:B------:R-:W-:Y:S01]  /*1960*/  ULEA UR6, UR8, UR45, 0x9 ;  /* 0x0000002d08067291 */ /* 0x000fe2000f8e483f */
[----:B------:R-:W-:Y:S01]  /*1970*/  UMOV UR5, 0x80000020 ;  /* 0x8000002000057882 */ /* 0x000fe20000000000 */
[----:B------:R-:W-:-:S07]  /*1980*/  UMOV UR7, 0x80000020 ;  /* 0x8000002000077882 */ /* 0x000fce0000000000 */
[----:B------:R-:W-:Y:S01]  /*1990*/  IGMMA.64x128x32.S8.S8 R24, gdesc[UR4], R24, gsb0 ;  /* 0x03600000041879f1 */ /* 0x000fe20008041018 */
        /* <DEDUP_REMOVED lines=9> */
[----:B------:R-:W-:Y:S01]  /*1a30*/  BPT.TRAP 0x1 ;  /* 0x000000040000795c */ /* 0x000fe20000300000 */
.L_x_26:
[----:B------:R-:W-:Y:S01]  /*1a40*/  ULEA UR4, UR9, UR41, 0x3 ;  /* 0x0000002909047291 */ /* 0x000fe2000f8e183f */
[----:B------:R-:W-:-:S03]  /*1a50*/  ISETP.GT.U32.AND P1, PT, R16, 0x1, PT ;  /* 0x000000011000780c */ /* 0x000fc60003f24070 */
[----:B------:R-:W-:-:S04]  /*1a60*/  UIADD3 UR4, UR4, 0x28, URZ ;  /* 0x0000002804047890 */ /* 0x000fc8000fffe03f */
[----:B------:R-:W-:-:S09]  /*1a70*/  UPRMT UR4, URZ, 0x654, UR4 ;  /* 0x000006543f047896 */ /* 0x000fd20008000004 */
[----:B------:R-:W-:Y:S01]  /*1a80*/  SYNCS.ARRIVE.TRANS64.RED.A1T0 RZ, [UR4], RZ ;  /* 0x000000ffffff79a7 */ /* 0x000fe20008100404 */
[----:B------:R-:W-:Y:S05]  /*1a90*/  @P1 BRA `(.L_x_27) ;  /* 0x0000000000041947 */ /* 0x000fea0003800000 */
[----:B------:R-:W-:Y:S01]  /*1aa0*/  BPT.TRAP 0x1 ;  /* 0x000000040000795c */ /* 0x000fe20000300000 */
.L_x_27:
[----:B------:R-:W-:Y:S01]  /*1ab0*/  UIADD3 UR8, UR8, 0x1, URZ ;  /* 0x0000000108087890 */ /* 0x000fe2000fffe03f */
[C---:B------:R-:W-:Y:S01]  /*1ac0*/  ISETP.GT.AND P1, PT, R0.reuse, 0x1, PT ;  /* 0x000000010000780c */ /* 0x040fe20003f24270 */
[----:B------:R-:W-:Y:S01]  /*1ad0*/  UIADD3 UR9, UR9, 0x1, URZ ;  /* 0x0000000109097890 */ /* 0x000fe2000fffe03f */
[----:B------:R-:W-:Y:S01]  /*1ae0*/  VIADD R0, R0, 0xffffffff ;  /* 0xffffffff00007836 */ /* 0x000fe20000000000 */
[----:B------:R-:W-:Y:S02]  /*1af0*/  UISETP.NE.AND UP0, UPT, UR8, 0x5, UPT ;  /* 0x000000050800788c */ /* 0x000fe4000bf05270 */
[----:B------:R-:W-:Y:S02]  /*1b00*/  UISETP.NE.AND UP1, UPT, UR9, 0x5, UPT ;  /* 0x000000050900788c */ /* 0x000fe4000bf25270 */
[----:B------:R-:W-:Y:S02]  /*1b10*/  USEL UR4, URZ, 0x1, UP0 ;  /* 0x000000013f047887 */ /* 0x000fe40008000000 */
[----:B------:R-:W-:-:S02]  /*1b20*/  USEL UR8, UR8, URZ, UP0 ;  /* 0x0000003f08087287 */ /* 0x000fc40008000000 */
[----:B------:R-:W-:Y:S02]  /*1b30*/  USEL UR9, UR9, URZ, UP1 ;  /* 0x0000003f09097287 */ /* 0x000fe40008800000 */
[----:B------:R-:W-:Y:S01]  /*1b40*/  LOP3.LUT R5, R5, UR4, RZ, 0x3c, !PT ;  /* 0x0000000405057c12 */ /* 0x000fe2000f8e3cff */
[----:B------:R-:W-:Y:S09]  /*1b50*/  @P1 BRA `(.L_x_28) ;  /* 0xfffffffc00501947 */ /* 0x000ff2000383ffff */
.L_x_21:
[----:B------:R-:W3:Y:S01]  /*1b60*/  LDC R0, c[0x0][0x28c] ;  /* 0x0000a300ff007b82 */ /* 0x000ee20000000800 */
[----:B------:R4:W-:Y:S01]  /*1b70*/  SYNCS.ARRIVE.TRANS64.A1T0 RZ, [R94+UR47], RZ ;  /* 0x000000ff5eff79a7 */ /* 0x0009e2000810002f */
[----:B---3--:R-:W-:-:S13]  /*1b80*/  ISETP.GE.AND P1, PT, R0, 0x1, PT ;  /* 0x000000010000780c */ /* 0x008fda0003f26270 */
[----:B----4-:R-:W-:Y:S05]  /*1b90*/  @!P1 BRA `(.L_x_29) ;  /* 0x0000000000349947 */ /* 0x010fea0003800000 */
[----:B------:R-:W-:Y:S05]  /*1ba0*/  @!P0 BRA `(.L_x_30) ;  /* 0x0000000000048947 */ /* 0x000fea0003800000 */
[----:B------:R-:W-:Y:S01]  /*1bb0*/  BPT.TRAP 0x1 ;  /* 0x000000040000795c */ /* 0x000fe20000300000 */
.L_x_30:
[----:B------:R-:W-:Y:S01]  /*1bc0*/  UIADD3 UR6, UR43, UR38, URZ ;  /* 0x000000262b067290 */ /* 0x000fe2000fffe03f */
[----:B------:R-:W-:-:S03]  /*1bd0*/  ISETP.GT.U32.AND P0, PT, R16, 0x1, PT ;  /* 0x000000011000780c */ /* 0x000fc60003f04070 */
[----:B------:R-:W-:-:S04]  /*1be0*/  UIMAD.WIDE.U32 UR4, UR6, -0x33333333, URZ ;  /* 0xcccccccd060478a5 */ /* 0x000fc8000f8e003f */
[----:B------:R-:W-:-:S04]  /*1bf0*/  USHF.R.U32.HI UR4, URZ, 0x2, UR5 ;  /* 0x000000023f047899 */ /* 0x000fc80008011605 */
[----:B------:R-:W-:-:S04]  /*1c00*/  UIMAD UR6, UR4, -0x5, UR6 ;  /* 0xfffffffb040678a4 */ /* 0x000fc8000f8e0206 */
[----:B------:R-:W-:-:S04]  /*1c10*/  ULEA UR6, UR6, UR41, 0x3 ;  /* 0x0000002906067291 */ /* 0x000fc8000f8e183f */
[----:B------:R-:W-:-:S04]  /*1c20*/  UIADD3 UR6, UR6, 0x28, URZ ;  /* 0x0000002806067890 */ /* 0x000fc8000fffe03f */
[----:B------:R-:W-:-:S09]  /*1c30*/  UPRMT UR6, URZ, 0x654, UR6 ;  /* 0x000006543f067896 */ /* 0x000fd20008000006 */
[----:B------:R-:W-:Y:S01]  /*1c40*/  SYNCS.ARRIVE.TRANS64.RED.A1T0 RZ, [UR6], RZ ;  /* 0x000000ffffff79a7 */ /* 0x000fe20008100406 */
[----:B------:R-:W-:Y:S05]  /*1c50*/  @P0 BRA `(.L_x_29) ;  /* 0x0000000000040947 */ /* 0x000fea0003800000 */
[----:B------:R-:W-:Y:S01]  /*1c60*/  BPT.TRAP 0x1 ;  /* 0x000000040000795c */ /* 0x000fe20000300000 */
.L_x_29:
[----:B------:R-:W-:Y:S01]  /*1c70*/  SHF.L.U32 R0, R99, 0x1f, RZ ;  /* 0x0000001f63007819 */ /* 0x000fe200000006ff */
[----:B------:R-:W-:Y:S01]  /*1c80*/  UIADD3 UR38, UR46, UR38, URZ ;  /* 0x000000262e267290 */ /* 0x000fe2000fffe03f */
[----:B------:R-:W3:Y:S01]  /*1c90*/  LDC R7, c[0x0][0x288] ;  /* 0x0000a200ff077b82 */ /* 0x000ee20000000800 */
[----:B------:R-:W-:Y:S01]  /*1ca0*/  UISETP.GE.U32.AND UP1, UPT, UR46, 0x5, UPT ;  /* 0x000000052e00788c */ /* 0x000fe2000bf26070 */
[----:B------:R-:W-:Y:S01]  /*1cb0*/  IMAD.SHL.U32 R8, R92, 0x2, RZ ;  /* 0x000000025c087824 */ /* 0x000fe200078e00ff */
[----:B------:R-:W-:Y:S02]  /*1cc0*/  UISETP.GT.U32.AND UP0, UPT, UR38, 0x4, UPT ;  /* 0x000000042600788c */ /* 0x000fe4000bf04070 */
[----:B------:R-:W-:Y:S02]  /*1cd0*/  UIMAD.WIDE.U32 UR4, UR38, -0x33333333, URZ ;  /* 0xcccccccd260478a5 */ /* 0x000fe4000f8e003f */
[----:B------:R-:W-:Y:S01]  /*1ce0*/  UISETP.LT.U32.AND UP0, UPT, UR46, 0x5, UP0 ;  /* 0x000000052e00788c */ /* 0x000fe20008701070 */
[----:B------:R-:W4:Y:S01]  /*1cf0*/  SYNCS.PHASECHK.TRANS64.TRYWAIT P0, [R93+UR42+0x10], R0 ;  /* 0x000010005d0075a7 */ /* 0x000f22000800016a */
[----:B------:R-:W-:Y:S01]  /*1d00*/  USHF.R.U32.HI UR4, URZ, 0x2, UR5 ;  /* 0x000000023f047899 */ /* 0x000fe20008011605 */
[----:B------:R-:W-:Y:S01]  /*1d10*/  SHF.R.S32.HI R9, RZ, 0x1f, R8 ;  /* 0x0000001fff097819 */ /* 0x000fe20000011408 */
[----:B------:R-:W-:-:S02]  /*1d20*/  USEL UR6, URZ, 0x1, !UP0 ;  /* 0x000000013f067887 */ /* 0x000fc4000c000000 */
[----:B------:R-:W-:Y:S02]  /*1d30*/  UIMAD UR38, UR4, -0x5, UR38 ;  /* 0xfffffffb042678a4 */ /* 0x000fe4000f8e0226 */
[----:B------:R-:W-:-:S04]  /*1d40*/  ULOP3.LUT UR39, UR39, UR6, URZ, 0x3c, !UPT ;  /* 0x0000000627277292 */ /* 0x000fc8000f8e3c3f */
[----:B------:R-:W-:Y:S01]  /*1d50*/  @UP1 ULOP3.LUT UR39, UR39, 0x1, UR4, 0x78, !UPT ;  /* 0x0000000127271892 */ /* 0x000fe2000f8e7804 */
[----:B---34-:R-:W-:Y:S11]  /*1d60*/  @!P0 BRA `(.L_x_31) ;  /* 0x0000004800f48947 */ /* 0x018ff60003800000 */
.L_x_190:
[----:B---3--:R-:W-:Y:S01]  /*1d70*/  IMAD.SHL.U32 R0, R19, 0x40, RZ ;  /* 0x0000004013007824 */ /* 0x008fe200078e00ff */
[----:B------:R-:W-:Y:S01]  /*1d80*/  ULDC UR6, c[0x0][0x284] ;  /* 0x0000a10000067ab9 */ /* 0x000fe20000000800 */
[----:B------:R-:W-:Y:S01]  /*1d90*/  IMAD.SHL.U32 R22, R22, 0x80, RZ ;  /* 0x0000008016167824 */ /* 0x000fe200078e00ff */
[----:B------:R-:W-:Y:S01]  /*1da0*/  SHF.R.S32.HI R15, RZ, 0x1f, R2 ;  /* 0x0000001fff0f7819 */ /* 0x000fe20000011402 */
[----:B------:R-:W-:Y:S01]  /*1db0*/  ULDC.64 UR4, c[0x0][0x5d0] ;  /* 0x0001740000047ab9 */ /* 0x000fe20000000a00 */
[----:B------:R-:W-:Y:S01]  /*1dc0*/  ISETP.GE.AND P0, PT, R0, UR6, PT ;  /* 0x0000000600007c0c */ /* 0x000fe2000bf06270 */
[----:B--2---:R-:W-:Y:S01]  /*1dd0*/  IMAD.WIDE.U32 R4, R2, UR4, R8 ;  /* 0x0000000402047c25 */ /* 0x004fe2000f8e0008 */
[----:B------:R-:W-:Y:S02]  /*1de0*/  SHF.R.S32.HI R14, RZ, 0x1f, R22 ;  /* 0x0000001fff0e7819 */ /* 0x000fe40000011416 */
[C---:B------:R-:W-:Y:S01]  /*1df0*/  ISETP.GE.OR P0, PT, R22.reuse, R7, P0 ;  /* 0x000000071600720c */ /* 0x040fe20000706670 */
[----:B-1----:R-:W-:Y:S01]  /*1e00*/  IMAD R3, R15, UR4, RZ ;  /* 0x000000040f037c24 */ /* 0x002fe2000f8e02ff */
[----:B------:R-:W-:-:S03]  /*1e10*/  IADD3 R4, P1, R22, R4, RZ ;  /* 0x0000000416047210 */ /* 0x000fc60007f3e0ff */
[----:B------:R-:W-:-:S05]  /*1e20*/  IMAD R3, R2, UR5, R3 ;  /* 0x0000000502037c24 */ /* 0x000fca000f8e0203 */
[----:B------:R-:W-:-:S03]  /*1e30*/  IADD3.X R5, R14, R5, R3, P1, !PT ;  /* 0x000000050e057210 */ /* 0x000fc60000ffe403 */
[----:B------:R-:W-:Y:S05]  /*1e40*/  @P0 BRA `(.L_x_32) ;  /* 0x0000003000b00947 */ /* 0x000fea0003800000 */
[----:B------:R-:W1:Y:S01]  /*1e50*/  LDC.64 R10, c[0x0][0x5c8] ;  /* 0x00017200ff0a7b82 */ /* 0x000e620000000a00 */
[----:B0-----:R-:W-:Y:S01]  /*1e60*/  IMAD.WIDE R12, R19, 0x40, R90 ;  /* 0x00000040130c7825 */ /* 0x001fe200078e025a */
[----:B------:R-:W-:Y:S01]  /*1e70*/  ULDC.64 UR4, c[0x0][0x5c0] ;  /* 0x0001700000047ab9 */ /* 0x000fe20000000a00 */
[----:B------:R-:W-:Y:S02]  /*1e80*/  BSSY B0, `(.L_x_32) ;  /* 0x0000328000007945 */ /* 0x000fe40003800000 */
[----:B------:R-:W-:Y:S02]  /*1e90*/  IMAD.IADD R102, R97, 0x1, -R0 ;  /* 0x0000000161667824 */ /* 0x000fe400078e0a00 */
[-C--:B-1----:R-:W-:Y:S02]  /*1ea0*/  IMAD R3, R13, R10.reuse, RZ ;  /* 0x0000000a0d037224 */ /* 0x082fe400078e02ff */
[----:B------:R-:W-:-:S04]  /*1eb0*/  IMAD.WIDE.U32 R4, R12, R10, R4 ;  /* 0x0000000a0c047225 */ /* 0x000fc800078e0004 */
[----:B------:R-:W-:Y:S01]  /*1ec0*/  IMAD R3, R12, R11, R3 ;  /* 0x0000000b0c037224 */ /* 0x000fe200078e0203 */
[----:B------:R-:W-:-:S03]  /*1ed0*/  IADD3 R4, P0, R4, UR4, RZ ;  /* 0x0000000404047c10 */ /* 0x000fc6000ff1e0ff */
[----:B------:R-:W-:Y:S01]  /*1ee0*/  IMAD.IADD R3, R5, 0x1, R3 ;  /* 0x0000000105037824 */ /* 0x000fe200078e0203 */
[----:B------:R-:W-:-:S04]  /*1ef0*/  LEA R6, P1, R10, R4, 0x3 ;  /* 0x000000040a067211 */ /* 0x000fc800078218ff */
[----:B------:R-:W-:Y:S01]  /*1f00*/  IADD3.X R5, R3, UR5, RZ, P0, !PT ;  /* 0x0000000503057c10 */ /* 0x000fe200087fe4ff */
[----:B------:R-:W-:Y:S01]  /*1f10*/  IMAD R3, R92, -0x2, R7 ;  /* 0xfffffffe5c037824 */ /* 0x000fe200078e0207 */
[----:B-----5:R-:W-:Y:S02]  /*1f20*/  ISETP.NE.AND P0, PT, R89, RZ, PT ;  /* 0x000000ff5900720c */ /* 0x020fe40003f05270 */
[----:B------:R-:W-:Y:S01]  /*1f30*/  LEA.HI.X R7, R10, R5, R11, 0x3, P1 ;  /* 0x000000050a077211 */ /* 0x000fe200008f1c0b */
[----:B------:R-:W-:-:S10]  /*1f40*/  IMAD.IADD R0, R3, 0x1, -R22 ;  /* 0x0000000103007824 */ /* 0x000fd400078e0a16 */
[----:B------:R-:W-:Y:S05]  /*1f50*/  @!P0 BRA `(.L_x_33) ;  /* 0x0000002400608947 */ /* 0x000fea0003800000 */
[----:B------:R-:W0:Y:S01]  /*1f60*/  LDC.64 R20, c[0x0][0x5b0] ;  /* 0x00016c00ff147b82 */ /* 0x000e220000000a00 */
[----:B------:R-:W-:Y:S01]  /*1f70*/  ULDC.64 UR4, c[0x0][0x5b8] ;  /* 0x00016e0000047ab9 */ /* 0x000fe20000000a00 */
[----:B------:R-:W-:Y:S01]  /*1f80*/  ISETP.GE.AND P1, PT, R102, 0x1, PT ;  /* 0x000000016600780c */ /* 0x000fe20003f26270 */
[----:B------:R-:W-:Y:S01]  /*1f90*/  IMAD.WIDE.U32 R8, R2, UR4, R8 ;  /* 0x0000000402087c25 */ /* 0x000fe2000f8e0008 */
[----:B------:R-:W-:Y:S02]  /*1fa0*/  BSSY B1, `(.L_x_34) ;  /* 0x000000e000017945 */ /* 0x000fe40003800000 */
[----:B------:R-:W-:Y:S01]  /*1fb0*/  ISETP.LT.OR P5, PT, R0, 0x1, !P1 ;  /* 0x000000010000780c */ /* 0x000fe20004fa1670 */
[----:B------:R-:W-:Y:S01]  /*1fc0*/  IMAD R3, R15, UR4, RZ ;  /* 0x000000040f037c24 */ /* 0x000fe2000f8e02ff */
[----:B------:R-:W1:Y:S01]  /*1fd0*/  LDC.64 R100, c[0x0][0x5a8] ;  /* 0x00016a00ff647b82 */ /* 0x000e620000000a00 */
[----:B------:R-:W-:Y:S02]  /*1fe0*/  IADD3 R10, P0, R22, R8, RZ ;  /* 0x00000008160a7210 */ /* 0x000fe40007f1e0ff */
[----:B------:R-:W-:-:S05]  /*1ff0*/  IMAD R3, R2, UR5, R3 ;  /* 0x0000000502037c24 */ /* 0x000fca000f8e0203 */
[----:B------:R-:W-:Y:S01]  /*2000*/  IADD3.X R11, R14, R9, R3, P0, !PT ;  /* 0x000000090e0b7210 */ /* 0x000fe200007fe403 */
[-C--:B0-----:R-:W-:Y:S02]  /*2010*/  IMAD R8, R13, R20.reuse, RZ ;  /* 0x000000140d087224 */ /* 0x081fe400078e02ff */
[----:B------:R-:W-:-:S04]  /*2020*/  IMAD.WIDE.U32 R2, R12, R20, R10 ;  /* 0x000000140c027225 */ /* 0x000fc800078e000a */
[----:B------:R-:W-:Y:S01]  /*2030*/  IMAD R19, R12, R21, R8 ;  /* 0x000000150c137224 */ /* 0x000fe200078e0208 */
[----:B-1----:R-:W-:-:S04]  /*2040*/  IADD3 R2, P0, R2, R100, RZ ;  /* 0x0000006402027210 */ /* 0x002fc80007f1e0ff */
[----:B------:R-:W-:Y:S01]  /*2050*/  IADD3.X R3, R101, R3, R19, P0, !PT ;  /* 0x0000000365037210 */ /* 0x000fe200007fe413 */
[----:B------:R-:W-:Y:S08]  /*2060*/  @P5 BRA `(.L_x_35) ;  /* 0x0000000000045947 */ /* 0x000ff00003800000 */
[----:B------:R0:W5:Y:S02]  /*2070*/  LDG.E.U8 R98, desc[UR36][R2.64] ;  /* 0x0000002402627981 */ /* 0x000164000c1e1100 */
.L_x_35:
[----:B------:R-:W-:Y:S05]  /*2080*/  BSYNC B1 ;  /* 0x0000000000017941 */ /* 0x000fea0003800000 */
.L_x_34:
[----:B-----5:R-:W-:Y:S01]  /*2090*/  LOP3.LUT R13, R98, 0xffff, RZ, 0xc0, !PT ;  /* 0x0000ffff620d7812 */ /* 0x020fe200078ec0ff */
[----:B------:R-:W-:Y:S01]  /*20a0*/  IMAD.SHL.U32 R8, R20, 0x8, RZ ;  /* 0x0000000814087824 */ /* 0x000fe200078e00ff */
[----:B------:R-:W-:Y:S01]  /*20b0*/  ISETP.LT.OR P2, PT, R0, 0x2, !P1 ;  /* 0x000000020000780c */ /* 0x000fe20004f41670 */
[----:B------:R-:W-:Y:S01]  /*20c0*/  BSSY B1, `(.L_x_36) ;  /* 0x000000e000017945 */ /* 0x000fe20003800000 */
[----:B------:R-:W-:Y:S02]  /*20d0*/  PRMT R14, R13, 0x8880, RZ ;  /* 0x000088800d0e7816 */ /* 0x000fe400000000ff */
[----:B------:R-:W-:Y:S02]  /*20e0*/  SHF.L.U64.HI R9, R20, 0x3, R21 ;  /* 0x0000000314097819 */ /* 0x000fe40000010215 */
[----:B------:R-:W-:Y:S01]  /*20f0*/  ISETP.GE.AND P0, PT, R102, 0x9, PT ;  /* 0x000000096600780c */ /* 0x000fe20003f06270 */
[----:B------:R-:W-:Y:S02]  /*2100*/  IMAD R13, R14, R89, RZ ;  /* 0x000000590e0d7224 */ /* 0x000fe400078e02ff */
[----:B------:R-:W-:-:S04]  /*2110*/  IMAD.WIDE.U32 R8, R12, R20, R8 ;  /* 0x000000140c087225 */ /* 0x000fc800078e0008 */
[----:B------:R-:W-:Y:S01]  /*2120*/  @!P5 IMAD R15, R24, R88, R13 ;  /* 0x00000058180fd224 */ /* 0x000fe200078e020d */
[----:B------:R-:W-:Y:S01]  /*2130*/  IADD3 R8, P3, P4, R10, R100, R8 ;  /* 0x000000640a087210 */ /* 0x000fe20007c7e008 */
[----:B------:R-:W-:-:S03]  /*2140*/  IMAD.IADD R14, R19, 0x1, R9 ;  /* 0x00000001130e7824 */ /* 0x000fc600078e0209 */
[----:B------:R1:W-:Y:S01]  /*2150*/  @!P5 STG.E.U8 desc[UR36][R4.64], R15 ;  /* 0x0000000f0400d986 */ /* 0x0003e2000c101124 */
[----:B------:R-:W-:Y:S08]  /*2160*/  @P2 BRA `(.L_x_37) ;  /* 0x00000000000c2947 */ /* 0x000ff00003800000 */
[----:B------:R-:W2:Y:S02]  /*2170*/  LDG.E.U8 R98, desc[UR36][R2.64+0x1] ;  /* 0x0000012402627981 */ /* 0x000ea4000c1e1100 */
[----:B--2---:R-:W-:-:S05]  /*2180*/  PRMT R12, R98, 0x8880, RZ ;  /* 0x00008880620c7816 */ /* 0x004fca00000000ff */
[----:B------:R-:W-:-:S07]  /*2190*/  IMAD R13, R12, R89, RZ ;  /* 0x000000590c0d7224 */ /* 0x000fce00078e02ff */
.L_x_37:
[----:B------:R-:W-:Y:S05]  /*21a0*/  BSYNC B1 ;  /* 0x0000000000017941 */ /* 0x000fea0003800000 */
.L_x_36:
[C---:B------:R-:W-:Y:S01]  /*21b0*/  ISETP.LT.OR P5, PT, R0.reuse, 0x1, !P0 ;  /* 0x000000010000780c */ /* 0x040fe200047a1670 */
[----:B------:R-:W-:Y:S01]  /*21c0*/  @!P2 IMAD R25, R25, R88, R13 ;  /* 0x000000581919a224 */ /* 0x000fe200078e020d */
[----:B------:R-:W-:Y:S01]  /*21d0*/  BSSY B1, `(.L_x_38) ;  /* 0x000000a000017945 */ /* 0x000fe20003800000 */
[----:B------:R-:W-:Y:S02]  /*21e0*/  IADD3.X R9, R11, R101, R14, P3, P4 ;  /* 0x000000650b097210 */ /* 0x000fe40001fe840e */
[C---:B------:R-:W-:Y:S01]  /*21f0*/  ISETP.LT.OR P3, PT, R0.reuse, 0x2, !P0 ;  /* 0x000000020000780c */ /* 0x040fe20004761670 */
[----:B------:R2:W-:Y:S01]  /*2200*/  @!P2 STG.E.U8 desc[UR36][R4.64+0x1], R25 ;  /* 0x000001190400a986 */ /* 0x0005e2000c101124 */
[C---:B------:R-:W-:Y:S02]  /*2210*/  ISETP.LT.OR P4, PT, R0.reuse, 0x9, !P1 ;  /* 0x000000090000780c */ /* 0x040fe40004f81670 */
[----:B------:R-:W-:-:S04]  /*2220*/  ISETP.LT.OR P2, PT, R0, 0xa, !P1 ;  /* 0x0000000a0000780c */ /* 0x000fc80004f41670 */
[----:B------:R-:W-:Y:S09]  /*2230*/  @P5 BRA `(.L_x_39) ;  /* 0x00000000000c5947 */ /* 0x000ff20003800000 */
[----:B------:R-:W3:Y:S02]  /*2240*/  LDG.E.U8 R98, desc[UR36][R8.64] ;  /* 0x0000002408627981 */ /* 0x000ee4000c1e1100 */
[----:B---3--:R-:W-:-:S05]  /*2250*/  PRMT R10, R98, 0x8880, RZ ;  /* 0x00008880620a7816 */ /* 0x008fca00000000ff */
[----:B------:R-:W-:-:S07]  /*2260*/  IMAD R13, R10, R89, RZ ;  /* 0x000000590a0d7224 */ /* 0x000fce00078e02ff */
.L_x_39:
[----:B------:R-:W-:Y:S05]  /*2270*/  BSYNC B1 ;  /* 0x0000000000017941 */ /* 0x000fea0003800000 */
.L_x_38:
[----:B------:R-:W-:Y:S01]  /*2280*/  @!P5 IMAD R11, R26, R88, R13 ;  /* 0x000000581a0bd224 */ /* 0x000fe200078e020d */
[----:B------:R-:W-:Y:S04]  /*2290*/  BSSY B1, `(.L_x_40) ;  /* 0x0000006000017945 */ /* 0x000fe80003800000 */
[----:B------:R3:W-:Y:S01]  /*22a0*/  @!P5 STG.E.U8 desc[UR36][R6.64], R11 ;  /* 0x0000000b0600d986 */ /* 0x0007e2000c101124 */
[----:B------:R-:W-:Y:S05]  /*22b0*/  @P3 BRA `(.L_x_41) ;  /* 0x00000000000c3947 */ /* 0x000fea0003800000 */
[----:B------:R-:W4:Y:S02]  /*22c0*/  LDG.E.U8 R98, desc[UR36][R8.64+0x1] ;  /* 0x0000012408627981 */ /* 0x000f24000c1e1100 */
[----:B----4-:R-:W-:-:S05]  /*22d0*/  PRMT R10, R98, 0x8880, RZ ;  /* 0x00008880620a7816 */ /* 0x010fca00000000ff */
[----:B------:R-:W-:-:S07]  /*22e0*/  IMAD R13, R10, R89, RZ ;  /* 0x000000590a0d7224 */ /* 0x000fce00078e02ff */
.L_x_41:
[----:B------:R-:W-:Y:S05]  /*22f0*/  BSYNC B1 ;  /* 0x0000000000017941 */ /* 0x000fea0003800000 */
.L_x_40:
[----:B------:R-:W-:Y:S01]  /*2300*/  @!P3 IMAD R27, R27, R88, R13 ;  /* 0x000000581b1bb224 */ /* 0x000fe200078e020d */
[----:B------:R-:W-:Y:S04]  /*2310*/  BSSY B1, `(.L_x_42) ;  /* 0x0000006000017945 */ /* 0x000fe80003800000 */
[----:B------:R4:W-:Y:S01]  /*2320*/  @!P3 STG.E.U8 desc[UR36][R6.64+0x1], R27 ;  /* 0x0000011b0600b986 */ /* 0x0009e2000c101124 */
[----:B------:R-:W-:Y:S05]  /*2330*/  @P4 BRA `(.L_x_43) ;  /* 0x00000000000c4947 */ /* 0x000fea0003800000 */
[----:B------:R-:W5:Y:S02]  /*2340*/  LDG.E.U8 R98, desc[UR36][R2.64+0x8] ;  /* 0x0000082402627981 */ /* 0x000f64000c1e1100 */
[----:B-----5:R-:W-:-:S05]  /*2350*/  PRMT R10, R98, 0x8880, RZ ;  /* 0x00008880620a7816 */ /* 0x020fca00000000ff */
[----:B------:R-:W-:-:S07]  /*2360*/  IMAD R13, R10, R89, RZ ;  /* 0x000000590a0d7224 */ /* 0x000fce00078e02ff */
.L_x_43:
[----:B------:R-:W-:Y:S05]  /*2370*/  BSYNC B1 ;  /* 0x0000000000017941 */ /* 0x000fea0003800000 */
.L_x_42:
[----:B---3--:R-:W-:Y:S01]  /*2380*/  @!P4 IMAD R11, R28, R88, R13 ;  /* 0x000000581c0bc224 */ /* 0x008fe200078e020d */
[----:B------:R-:W-:Y:S04]  /*2390*/  BSSY B1, `(.L_x_44) ;  /* 0x0000006000017945 */ /* 0x000fe80003800000 */
[----:B------:R3:W-:Y:S01]  /*23a0*/  @!P4 STG.E.U8 desc[UR36][R4.64+0x8], R11 ;  /* 0x0000080b0400c986 */ /* 0x0007e2000c101124 */
[----:B------:R-:W-:Y:S05]  /*23b0*/  @P2 BRA `(.L_x_45) ;  /* 0x00000000000c2947 */ /* 0x000fea0003800000 */
[----:B------:R-:W5:Y:S02]  /*23c0*/  LDG.E.U8 R98, desc[UR36][R2.64+0x9] ;  /* 0x0000092402627981 */ /* 0x000f64000c1e1100 */
[----:B-----5:R-:W-:-:S05]  /*23d0*/  PRMT R10, R98, 0x8880, RZ ;  /* 0x00008880620a7816 */ /* 0x020fca00000000ff */
[----:B------:R-:W-:-:S07]  /*23e0*/  IMAD R13, R10, R89, RZ ;  /* 0x000000590a0d7224 */ /* 0x000fce00078e02ff */
.L_x_45:
[----:B------:R-:W-:Y:S05]  /*23f0*/  BSYNC B1 ;  /* 0x0000000000017941 */ /* 0x000fea0003800000 */
.L_x_44:
[C---:B------:R-:W-:Y:S01]  /*2400*/  ISETP.LT.OR P4, PT, R0.reuse, 0x9, !P0 ;  /* 0x000000090000780c */ /* 0x040fe20004781670 */
[----:B------:R-:W-:Y:S01]  /*2410*/  @!P2 IMAD R29, R29, R88, R13 ;  /* 0x000000581d1da224 */ /* 0x000fe200078e020d */
[----:B------:R-:W-:Y:S01]  /*2420*/  BSSY B1, `(.L_x_46) ;  /* 0x0000009000017945 */ /* 0x000fe20003800000 */
[C---:B------:R-:W-:Y:S02]  /*2430*/  ISETP.LT.OR P3, PT, R0.reuse, 0xa, !P0 ;  /* 0x0000000a0000780c */ /* 0x040fe40004761670 */
[C---:B------:R-:W-:Y:S01]  /*2440*/  ISETP.LT.OR P5, PT, R0.reuse, 0x11, !P1 ;  /* 0x000000110000780c */ /* 0x040fe20004fa1670 */
[----:B------:R0:W-:Y:S01]  /*2450*/  @!P2 STG.E.U8 desc[UR36][R4.64+0x9], R29 ;  /* 0x0000091d0400a986 */ /* 0x0001e2000c101124 */
[----:B------:R-:W-:-:S06]  /*2460*/  ISETP.LT.OR P2, PT, R0, 0x12, !P1 ;  /* 0x000000120000780c */ /* 0x000fcc0004f41670 */
[----:B------:R-:W-:Y:S07]  /*2470*/  @P4 BRA `(.L_x_47) ;  /* 0x00000000000c4947 */ /* 0x000fee0003800000 */
[----:B------:R-:W5:Y:S02]  /*2480*/  LDG.E.U8 R98, desc[UR36][R8.64+0x8] ;  /* 0x0000082408627981 */ /* 0x000f64000c1e1100 */
[----:B-----5:R-:W-:-:S05]  /*2490*/  PRMT R10, R98, 0x8880, RZ ;  /* 0x00008880620a7816 */ /* 0x020fca00000000ff */
[----:B------:R-:W-:-:S07]  /*24a0*/  IMAD R13, R10, R89, RZ ;  /* 0x000000590a0d7224 */ /* 0x000fce00078e02ff */
.L_x_47:
[----:B------:R-:W-:Y:S05]  /*24b0*/  BSYNC B1 ;  /* 0x0000000000017941 */ /* 0x000fea0003800000 */
.L_x_46:
[----:B---3--:R-:W-:Y:S01]  /*24c0*/  @!P4 IMAD R11, R30, R88, R13 ;  /* 0x000000581e0bc224 */ /* 0x008fe200078e020d */
[----:B------:R-:W-:Y:S04]  /*24d0*/  BSSY B1, `(.L_x_48) ;  /* 0x0000006000017945 */ /* 0x000fe80003800000 */
[----:B------:R3:W-:Y:S01]  /*24e0*/  @!P4 STG.E.U8 desc[UR36][R6.64+0x8], R11 ;  /* 0x0000080b0600c986 */ /* 0x0007e2000c101124 */
[----:B------:R-:W-:Y:S05]  /*24f0*/  @P3 BRA `(.L_x_49) ;  /* 0x00000000000c3947 */ /* 0x000fea0003800000 */
[----:B------:R-:W5:Y:S02]  /*2500*/  LDG.E.U8 R98, desc[UR36][R8.64+0x9] ;  /* 0x0000092408627981 */ /* 0x000f64000c1e1100 */
[----:B-----5:R-:W-:-:S05]  /*2510*/  PRMT R10, R98, 0x8880, RZ ;  /* 0x00008880620a7816 */ /* 0x020fca00000000ff */
[----:B------:R-:W-:-:S07]  /*2520*/  IMAD R13, R10, R89, RZ ;  /* 0x000000590a0d7224 */ /* 0x000fce00078e02ff */
.L_x_49:
[----:B------:R-:W-:Y:S05]  /*2530*/  BSYNC B1 ;  /* 0x0000000000017941 */ /* 0x000fea0003800000 */
.L_x_48:
[----:B------:R-:W-:Y:S01]  /*2540*/  @!P3 IMAD R31, R31, R88, R13 ;  /* 0x000000581f1fb224 */ /* 0x000fe200078e020d */
[----:B------:R-:W-:Y:S04]  /*2550*/  BSSY B1, `(.L_x_50) ;  /* 0x0000006000017945 */ /* 0x000fe80003800000 */
[----:B------:R0:W-:Y:S01]  /*2560*/  @!P3 STG.E.U8 desc[UR36][R6.64+0x9], R31 ;  /* 0x0000091f0600b986 */ /* 0x0001e2000c101124 */
[----:B------:R-:W-:Y:S05]  /*2570*/  @P5 BRA `(.L_x_51) ;  /* 0x00000000000c5947 */ /* 0x000fea0003800000 */
[----:B------:R-:W5:Y:S02]  /*2580*/  LDG.E.U8 R98, desc[UR36][R2.64+0x10] ;  /* 0x0000102402627981 */ /* 0x000f64000c1e1100 */
[----:B-----5:R-:W-:-:S05]  /*2590*/  PRMT R10, R98, 0x8880, RZ ;  /* 0x00008880620a7816 */ /* 0x020fca00000000ff */
[----:B------:R-:W-:-:S07]  /*25a0*/  IMAD R13, R10, R89, RZ ;  /* 0x000000590a0d7224 */ /* 0x000fce00078e02ff */
.L_x_51:
[----:B------:R-:W-:Y:S05]  /*25b0*/  BSYNC B1 ;  /* 0x0000000000017941 */ /* 0x000fea0003800000 */
.L_x_50:
[----:B---3--:R-:W-:Y:S01]  /*25c0*/  @!P5 IMAD R11, R32, R88, R13 ;  /* 0x00000058200bd224 */ /* 0x008fe200078e020d */
[----:B------:R-:W-:Y:S04]  /*25d0*/  BSSY B1, `(.L_x_52) ;  /* 0x0000006000017945 */ /* 0x000fe80003800000 */
[----:B------:R3:W-:Y:S01]  /*25e0*/  @!P5 STG.E.U8 desc[UR36][R4.64+0x10], R11 ;  /* 0x0000100b0400d986 */ /* 0x0007e2000c101124 */
[----:B------:R-:W-:Y:S05]  /*25f0*/  @P2 BRA `(.L_x_53) ;  /* 0x00000000000c2947 */ /* 0x000fea0003800000 */
[----:B------:R-:W5:Y:S02]  /*2600*/  LDG.E.U8 R98, desc[UR36][R2.64+0x11] ;  /* 0x0000112402627981 */ /* 0x000f64000c1e1100 */
[----:B-----5:R-:W-:-:S05]  /*2610*/  PRMT R10, R98, 0x8880, RZ ;  /* 0x00008880620a7816 */ /* 0x020fca00000000ff */
[----:B------:R-:W-:-:S07]  /*2620*/  IMAD R13, R10, R89, RZ ;  /* 0x000000590a0d7224 */ /* 0x000fce00078e02ff */
.L_x_53:
[----:B------:R-:W-:Y:S05]  /*2630*/  BSYNC B1 ;  /* 0x0000000000017941 */ /* 0x000fea0003800000 */
.L_x_52:
        /* <DEDUP_REMOVED lines=11> */
.L_x_55:
[----:B------:R-:W-:Y:S05]  /*26f0*/  BSYNC B1 ;  /* 0x0000000000017941 */ /* 0x000fea0003800000 */
.L_x_54:
[----:B---3--:R-:W-:Y:S01]  /*2700*/  @!P4 IMAD R11, R34, R88, R13 ;  /* 0x00000058220bc224 */ /* 0x008fe200078e020d */
[----:B------:R-:W-:Y:S04]  /*2710*/  BSSY B1, `(.L_x_56) ;  /* 0x0000006000017945 */ /* 0x000fe80003800000 */
[----:B------:R3:W-:Y:S01]  /*2720*/  @!P4 STG.E.U8 desc[UR36][R6.64+0x10], R11 ;  /* 0x0000100b0600c986 */ /* 0x0007e2000c101124 */
[----:B------:R-:W-:Y:S05]  /*2730*/  @P3 BRA `(.L_x_57) ;  /* 0x00000000000c3947 */ /* 0x000fea0003800000 */
[----:B------:R-:W5:Y:S02]  /*2740*/  LDG.E.U8 R98, desc[UR36][R8.64+0x11] ;  /* 0x0000112408627981 */ /* 0x000f64000c1e1100 */
[----:B-----5:R-:W-:-:S05]  /*2750*/  PRMT R10, R98, 0x8880, RZ ;  /* 0x00008880620a7816 */ /* 0x020fca00000000ff */
[----:B------:R-:W-:-:S07]  /*2760*/  IMAD R13, R10, R89, RZ ;  /* 0x000000590a0d7224 */ /* 0x000fce00078e02ff */
.L_x_57:
[----:B------:R-:W-:Y:S05]  /*2770*/  BSYNC B1 ;  /* 0x0000000000017941 */ /* 0x000fea0003800000 */
.L_x_56:
[----:B------:R-:W-:Y:S01]  /*2780*/  @!P3 IMAD R35, R35, R88, R13 ;  /* 0x000000582323b224 */ /* 0x000fe200078e020d */
[----:B------:R-:W-:Y:S04]  /*2790*/  BSSY B1, `(.L_x_58) ;  /* 0x0000006000017945 */ /* 0x000fe80003800000 */
[----:B------:R0:W-:Y:S01]  /*27a0*/  @!P3 STG.E.U8 desc[UR36][R6.64+0x11], R35 ;  /* 0x000011230600b986 */ /* 0x0001e2000c101124 */
[----:B------:R-:W-:Y:S05]  /*27b0*/  @P5 BRA `(.L_x_59) ;  /* 0x00000000000c5947 */ /* 0x000fea0003800000 */
[----:B------:R-:W5:Y:S02]  /*27c0*/  LDG.E.U8 R98, desc[UR36][R2.64+0x18] ;  /* 0x0000182402627981 */ /* 0x000f64000c1e1100 */
[----:B-----5:R-:W-:-:S05]  /*27d0*/  PRMT R10, R98, 0x8880, RZ ;  /* 0x00008880620a7816 */ /* 0x020fca00000000ff */
[----:B------:R-:W-:-:S07]  /*27e0*/  IMAD R13, R10, R89, RZ ;  /* 0x000000590a0d7224 */ /* 0x000fce00078e02ff */
.L_x_59:
[----:B------:R-:W-:Y:S05]  /*27f0*/  BSYNC B1 ;  /* 0x0000000000017941 */ /* 0x000fea0003800000 */
.L_x_58:
[----:B---3--:R-:W-:Y:S01]  /*2800*/  @!P5 IMAD R11, R36, R88, R13 ;  /* 0x00000058240bd224 */ /* 0x008fe200078e020d */
[----:B------:R-:W-:Y:S04]  /*2810*/  BSSY B1, `(.L_x_60) ;  /* 0x0000006000017945 */ /* 0x000fe80003800000 */
[----:B------:R3:W-:Y:S01]  /*2820*/  @!P5 STG.E.U8 desc[UR36][R4.64+0x18], R11 ;  /* 0x0000180b0400d986 */ /* 0x0007e2000c101124 */
[----:B------:R-:W-:Y:S05]  /*2830*/  @P2 BRA `(.L_x_61) ;  /* 0x00000000000c2947 */ /* 0x000fea0003800000 */
[----:B------:R-:W5:Y:S02]  /*2840*/  LDG.E.U8 R98, desc[UR36][R2.64+0x19] ;  /* 0x0000192402627981 */ /* 0x000f64000c1e1100 */
[----:B-----5:R-:W-:-:S05]  /*2850*/  PRMT R10, R98, 0x8880, RZ ;  /* 0x00008880620a7816 */ /* 0x020fca00000000ff */
[----:B------:R-:W-:-:S07]  /*2860*/  IMAD R13, R10, R89, RZ ;  /* 0x000000590a0d7224 */ /* 0x000fce00078e02ff */
.L_x_61:
[----:B------:R-:W-:Y:S05]  /*2870*/  BSYNC B1 ;  /* 0x0000000000017941 */ /* 0x000fea0003800000 */
.L_x_60:
        /* <DEDUP_REMOVED lines=11> */
.L_x_63:
[----:B------:R-:W-:Y:S05]  /*2930*/  BSYNC B1 ;  /* 0x0000000000017941 */ /* 0x000fea0003800000 */
.L_x_62:
[----:B---3--:R-:W-:Y:S01]  /*2940*/  @!P4 IMAD R11, R38, R88, R13 ;  /* 0x00000058260bc224 */ /* 0x008fe200078e020d */
[----:B------:R-:W-:Y:S04]  /*2950*/  BSSY B1, `(.L_x_64) ;  /* 0x0000006000017945 */ /* 0x000fe80003800000 */
[----:B------:R3:W-:Y:S01]  /*2960*/  @!P4 STG.E.U8 desc[UR36][R6.64+0x18], R11 ;  /* 0x0000180b0600c986 */ /* 0x0007e2000c101124 */
[----:B------:R-:W-:Y:S05]  /*2970*/  @P3 BRA `(.L_x_65) ;  /* 0x00000000000c3947 */ /* 0x000fea0003800000 */
[----:B------:R-:W5:Y:S02]  /*2980*/  LDG.E.U8 R98, desc[UR36][R8.64+0x19] ;  /* 0x0000192408627981 */ /* 0x000f64000c1e1100 */
[----:B-----5:R-:W-:-:S05]  /*2990*/  PRMT R10, R98, 0x8880, RZ ;  /* 0x00008880620a7816 */ /* 0x020fca00000000ff */
[----:B------:R-:W-:-:S07]  /*29a0*/  IMAD R13, R10, R89, RZ ;  /* 0x000000590a0d7224 */ /* 0x000fce00078e02ff */
.L_x_65:
[----:B------:R-:W-:Y:S05]  /*29b0*/  BSYNC B1 ;  /* 0x0000000000017941 */ /* 0x000fea0003800000 */
.L_x_64:
[----:B------:R-:W-:Y:S01]  /*29c0*/  @!P3 IMAD R39, R39, R88, R13 ;  /* 0x000000582727b224 */ /* 0x000fe200078e020d */
[----:B------:R-:W-:Y:S04]  /*29d0*/  BSSY B1, `(.L_x_66) ;  /* 0x0000006000017945 */ /* 0x000fe80003800000 */
[----:B------:R0:W-:Y:S01]  /*29e0*/  @!P3 STG.E.U8 desc[UR36][R6.64+0x19], R39 ;  /* 0x000019270600b986 */ /* 0x0001e2000c101124 */
[----:B------:R-:W-:Y:S05]  /*29f0*/  @P5 BRA `(.L_x_67) ;  /* 0x00000000000c5947 */ /* 0x000fea0003800000 */
[----:B------:R-:W5:Y:S02]  /*2a00*/  LDG.E.U8 R98, desc[UR36][R2.64+0x20] ;  /* 0x0000202402627981 */ /* 0x000f64000c1e1100 */
[----:B-----5:R-:W-:-:S05]  /*2a10*/  PRMT R10, R98, 0x8880, RZ ;  /* 0x00008880620a7816 */ /* 0x020fca00000000ff */
[----:B------:R-:W-:-:S07]  /*2a20*/  IMAD R13, R10, R89, RZ ;  /* 0x000000590a0d7224 */ /* 0x000fce00078e02ff */
.L_x_67:
[----:B------:R-:W-:Y:S05]  /*2a30*/  BSYNC B1 ;  /* 0x0000000000017941 */ /* 0x000fea0003800000 */
.L_x_66:
[----:B---3--:R-:W-:Y:S01]  /*2a40*/  @!P5 IMAD R11, R40, R88, R13 ;  /* 0x00000058280bd224 */ /* 0x008fe200078e020d */
[----:B------:R-:W-:Y:S04]  /*2a50*/  BSSY B1, `(.L_x_68) ;  /* 0x0000006000017945 */ /* 0x000fe80003800000 */
[----:B------:R3:W-:Y:S01]  /*2a60*/  @!P5 STG.E.U8 desc[UR36][R4.64+0x20], R11 ;  /* 0x0000200b0400d986 */ /* 0x0007e2000c101124 */
[----:B------:R-:W-:Y:S05]  /*2a70*/  @P2 BRA `(.L_x_69) ;  /* 0x00000000000c2947 */ /* 0x000fea0003800000 */
[----:B------:R-:W5:Y:S02]  /*2a80*/  LDG.E.U8 R98, desc[UR36][R2.64+0x21] ;  /* 0x0000212402627981 */ /* 0x000f64000c1e1100 */
[----:B-----5:R-:W-:-:S05]  /*2a90*/  PRMT R10, R98, 0x8880, RZ ;  /* 0x00008880620a7816 */ /* 0x020fca00000000ff */
[----:B------:R-:W-:-:S07]  /*2aa0*/  IMAD R13, R10, R89, RZ ;  /* 0x000000590a0d7224 */ /* 0x000fce00078e02ff */
.L_x_69:
[----:B------:R-:W-:Y:S05]  /*2ab0*/  BSYNC B1 ;  /* 0x0000000000017941 */ /* 0x000fea0003800000 */
.L_x_68:
        /* <DEDUP_REMOVED lines=11> */
.L_x_71:
[----:B------:R-:W-:Y:S05]  /*2b70*/  BSYNC B1 ;  /* 0x0000000000017941 */ /* 0x000fea0003800000 */
.L_x_70:
[----:B---3--:R-:W-:Y:S01]  /*2b80*/  @!P4 IMAD R11, R42, R88, R13 ;  /* 0x000000582a0bc224 */ /* 0x008fe200078e020d */
[----:B------:R-:W-:Y:S04]  /*2b90*/  BSSY B1, `(.L_x_72) ;  /* 0x0000006000017945 */ /* 0x000fe80003800000 */
[----:B------:R3:W-:Y:S01]  /*2ba0*/  @!P4 STG.E.U8 desc[UR36][R6.64+0x20], R11 ;  /* 0x0000200b0600c986 */ /* 0x0007e2000c101124 */
[----:B------:R-:W-:Y:S05]  /*2bb0*/  @P3 BRA `(.L_x_73) ;  /* 0x00000000000c3947 */ /* 0x000fea0003800000 */
[----:B------:R-:W5:Y:S02]  /*2bc0*/  LDG.E.U8 R98, desc[UR36][R8.64+0x21] ;  /* 0x0000212408627981 */ /* 0x000f64000c1e1100 */
[----:B-----5:R-:W-:-:S05]  /*2bd0*/  PRMT R10, R98, 0x8880, RZ ;  /* 0x00008880620a7816 */ /* 0x020fca00000000ff */
[----:B------:R-:W-:-:S07]  /*2be0*/  IMAD R13, R10, R89, RZ ;  /* 0x000000590a0d7224 */ /* 0x000fce00078e02ff */
.L_x_73:
[----:B------:R-:W-:Y:S05]  /*2bf0*/  BSYNC B1 ;  /* 0x0000000000017941 */ /* 0x000fea0003800000 */
.L_x_72:
[----:B------:R-:W-:Y:S01]  /*2c00*/  @!P3 IMAD R43, R43, R88, R13 ;  /* 0x000000582b2bb224 */ /* 0x000fe200078e020d */
[----:B------:R-:W-:Y:S04]  /*2c10*/  BSSY B1, `(.L_x_74) ;  /* 0x0000006000017945 */ /* 0x000fe80003800000 */
[----:B------:R0:W-:Y:S01]  /*2c20*/  @!P3 STG.E.U8 desc[UR36][R6.64+0x21], R43 ;  /* 0x0000212b0600b986 */ /* 0x0001e2000c101124 */
[----:B------:R-:W-:Y:S05]  /*2c30*/  @P5 BRA `(.L_x_75) ;  /* 0x00000000000c5947 */ /* 0x000fea0003800000 */
[----:B------:R-:W5:Y:S02]  /*2c40*/  LDG.E.U8 R98, desc[UR36][R2.64+0x28] ;  /* 0x0000282402627981 */ /* 0x000f64000c1e1100 */
[----:B-----5:R-:W-:-:S05]  /*2c50*/  PRMT R10, R98, 0x8880, RZ ;  /* 0x00008880620a7816 */ /* 0x020fca00000000ff */
[----:B------:R-:W-:-:S07]  /*2c60*/  IMAD R13, R10, R89, RZ ;  /* 0x000000590a0d7224 */ /* 0x000fce00078e02ff */
.L_x_75:
[----:B------:R-:W-:Y:S05]  /*2c70*/  BSYNC B1 ;  /* 0x0000000000017941 */ /* 0x000fea0003800000 */
.L_x_74:
[----:B---3--:R-:W-:Y:S01]  /*2c80*/  @!P5 IMAD R11, R44, R88, R13 ;  /* 0x000000582c0bd224 */ /* 0x008fe200078e020d */
[----:B------:R-:W-:Y:S04]  /*2c90*/  BSSY B1, `(.L_x_76) ;  /* 0x0000006000017945 */ /* 0x000fe80003800000 */
[----:B------:R3:W-:Y:S01]  /*2ca0*/  @!P5 STG.E.U8 desc[UR36][R4.64+0x28], R11 ;  /* 0x0000280b0400d986 */ /* 0x0007e2000c101124 */
[----:B------:R-:W-:Y:S05]  /*2cb0*/  @P2 BRA `(.L_x_77) ;  /* 0x00000000000c2947 */ /* 0x000fea0003800000 */
[----:B------:R-:W5:Y:S02]  /*2cc0*/  LDG.E.U8 R98, desc[UR36][R2.64+0x29] ;  /* 0x0000292402627981 */ /* 0x000f64000c1e1100 */
[----:B-----5:R-:W-:-:S05]  /*2cd0*/  PRMT R10, R98, 0x8880, RZ ;  /* 0x00008880620a7816 */ /* 0x020fca00000000ff */
[----:B------:R-:W-:-:S07]  /*2ce0*/  IMAD R13, R10, R89, RZ ;  /* 0x000000590a0d7224 */ /* 0x000fce00078e02ff */
.L_x_77:
[----:B------:R-:W-:Y:S05]  /*2cf0*/  BSYNC B1 ;  /* 0x0000000000017941 */ /* 0x000fea0003800000 */
.L_x_76:
        /* <DEDUP_REMOVED lines=11> */
.L_x_79:
[----:B------:R-:W-:Y:S05]  /*2db0*/  BSYNC B1 ;  /* 0x0000000000017941 */ /* 0x000fea0003800000 */
.L_x_78:
[----:B---3--:R-:W-:Y:S01]  /*2dc0*/  @!P4 IMAD R11, R46, R88, R13 ;  /* 0x000000582e0bc224 */ /* 0x008fe200078e020d */
[----:B------:R-:W-:Y:S04]  /*2dd0*/  BSSY B1, `(.L_x_80) ;  /* 0x0000006000017945 */ /* 0x000fe80003800000 */
[----:B------:R3:W-:Y:S01]  /*2de0*/  @!P4 STG.E.U8 desc[UR36][R6.64+0x28], R11 ;  /* 0x0000280b0600c986 */ /* 0x0007e2000c101124 */
[----:B------:R-:W-:Y:S05]  /*2df0*/  @P3 BRA `(.L_x_81) ;  /* 0x00000000000c3947 */ /* 0x000fea0003800000 */
[----:B------:R-:W5:Y:S02]  /*2e00*/  LDG.E.U8 R98, desc[UR36][R8.64+0x29] ;  /* 0x0000292408627981 */ /* 0x000f64000c1e1100 */
[----:B-----5:R-:W-:-:S05]  /*2e10*/  PRMT R10, R98, 0x8880, RZ ;  /* 0x00008880620a7816 */ /* 0x020fca00000000ff */
[----:B------:R-:W-:-:S07]  /*2e20*/  IMAD R13, R10, R89, RZ ;  /* 0x000000590a0d7224 */ /* 0x000fce00078e02ff */
.L_x_81:
[----:B------:R-:W-:Y:S05]  /*2e30*/  BSYNC B1 ;  /* 0x0000000000017941 */ /* 0x000fea0003800000 */
.L_x_80:
[----:B------:R-:W-:Y:S01]  /*2e40*/  @!P3 IMAD R47, R47, R88, R13 ;  /* 0x000000582f2fb224 */ /* 0x000fe200078e020d */
[----:B------:R-:W-:Y:S04]  /*2e50*/  BSSY B1, `(.L_x_82) ;  /* 0x0000006000017945 */ /* 0x000fe80003800000 */
[----:B------:R0:W-:Y:S01]  /*2e60*/  @!P3 STG.E.U8 desc[UR36][R6.64+0x29], R47 ;  /* 0x0000292f0600b986 */ /* 0x0001e2000c101124 */
[----:B------:R-:W-:Y:S05]  /*2e70*/  @P5 BRA `(.L_x_83) ;  /* 0x00000000000c5947 */ /* 0x000fea0003800000 */
[----:B------:R-:W5:Y:S02]  /*2e80*/  LDG.E.U8 R98, desc[UR36][R2.64+0x30] ;  /* 0x0000302402627981 */ /* 0x000f64000c1e1100 */
[----:B-----5:R-:W-:-:S05]  /*2e90*/  PRMT R10, R98, 0x8880, RZ ;  /* 0x00008880620a7816 */ /* 0x020fca00000000ff */
[----:B------:R-:W-:-:S07]  /*2ea0*/  IMAD R13, R10, R89, RZ ;  /* 0x000000590a0d7224 */ /* 0x000fce00078e02ff */
.L_x_83:
[----:B------:R-:W-:Y:S05]  /*2eb0*/  BSYNC B1 ;  /* 0x0000000000017941 */ /* 0x000fea0003800000 */
.L_x_82:
[----:B---3--:R-:W-:Y:S01]  /*2ec0*/  @!P5 IMAD R11, R48, R88, R13 ;  /* 0x00000058300bd224 */ /* 0x008fe200078e020d */
[----:B------:R-:W-:Y:S04]  /*2ed0*/  BSSY B1, `(.L_x_84) ;  /* 0x0000006000017945 */ /* 0x000fe80003800000 */
[----:B------:R3:W-:Y:S01]  /*2ee0*/  @!P5 STG.E.U8 desc[UR36][R4.64+0x30], R11 ;  /* 0x0000300b0400d986 */ /* 0x0007e2000c101124 */
[----:B------:R-:W-:Y:S05]  /*2ef0*/  @P2 BRA `(.L_x_85) ;  /* 0x00000000000c2947 */ /* 0x000fea0003800000 */
[----:B------:R-:W5:Y:S02]  /*2f00*/  LDG.E.U8 R98, desc[UR36][R2.64+0x31] ;  /* 0x0000312402627981 */ /* 0x000f64000c1e1100 */
[----:B-----5:R-:W-:-:S05]  /*2f10*/  PRMT R10, R98, 0x8880, RZ ;  /* 0x00008880620a7816 */ /* 0x020fca00000000ff */
[----:B------:R-:W-:-:S07]  /*2f20*/  IMAD R13, R10, R89, RZ ;  /* 0x000000590a0d7224 */ /* 0x000fce00078e02ff */
.L_x_85:
[----:B------:R-:W-:Y:S05]  /*2f30*/  BSYNC B1 ;  /* 0x0000000000017941 */ /* 0x000fea0003800000 */
.L_x_84:
        /* <DEDUP_REMOVED lines=11> */
.L_x_87:
[----:B------:R-:W-:Y:S05]  /*2ff0*/  BSYNC B1 ;  /* 0x0000000000017941 */ /* 0x000fea0003800000 */
.L_x_86:
[----:B---3--:R-:W-:Y:S01]  /*3000*/  @!P4 IMAD R11, R50, R88, R13 ;  /* 0x00000058320bc224 */ /* 0x008fe200078e020d */
[----:B------:R-:W-:Y:S04]  /*3010*/  BSSY B1, `(.L_x_88) ;  /* 0x0000006000017945 */ /* 0x000fe80003800000 */
[----:B------:R3:W-:Y:S01]  /*3020*/  @!P4 STG.E.U8 desc[UR36][R6.64+0x30], R11 ;  /* 0x0000300b0600c986 */ /* 0x0007e2000c101124 */
[----:B------:R-:W-:Y:S05]  /*3030*/  @P3 BRA `(.L_x_89) ;  /* 0x00000000000c3947 */ /* 0x000fea0003800000 */
[----:B------:R-:W5:Y:S02]  /*3040*/  LDG.E.U8 R98, desc[UR36][R8.64+0x31] ;  /* 0x0000312408627981 */ /* 0x000f64000c1e1100 */
[----:B-----5:R-:W-:-:S05]  /*3050*/  PRMT R10, R98, 0x8880, RZ ;  /* 0x00008880620a7816 */ /* 0x020fca00000000ff */
[----:B------:R-:W-:-:S07]  /*3060*/  IMAD R13, R10, R89, RZ ;  /* 0x000000590a0d7224 */ /* 0x000fce00078e02ff */
.L_x_89:
[----:B------:R-:W-:Y:S05]  /*3070*/  BSYNC B1 ;  /* 0x0000000000017941 */ /* 0x000fea0003800000 */
.L_x_88:
[----:B------:R-:W-:Y:S01]  /*3080*/  @!P3 IMAD R51, R51, R88, R13 ;  /* 0x000000583333b224 */ /* 0x000fe200078e020d */
[----:B------:R-:W-:Y:S04]  /*3090*/  BSSY B1, `(.L_x_90) ;  /* 0x0000006000017945 */ /* 0x000fe80003800000 */
[----:B------:R0:W-:Y:S01]  /*30a0*/  @!P3 STG.E.U8 desc[UR36][R6.64+0x31], R51 ;  /* 0x000031330600b986 */ /* 0x0001e2000c101124 */
[----:B------:R-:W-:Y:S05]  /*30b0*/  @P5 BRA `(.L_x_91) ;  /* 0x00000000000c5947 */ /* 0x000fea0003800000 */
[----:B------:R-:W5:Y:S02]  /*30c0*/  LDG.E.U8 R98, desc[UR36][R2.64+0x38] ;  /* 0x0000382402627981 */ /* 0x000f64000c1e1100 */
[----:B-----5:R-:W-:-:S05]  /*30d0*/  PRMT R10, R98, 0x8880, RZ ;  /* 0x00008880620a7816 */ /* 0x020fca00000000ff */
[----:B------:R-:W-:-:S07]  /*30e0*/  IMAD R13, R10, R89, RZ ;  /* 0x000000590a0d7224 */ /* 0x000fce00078e02ff */
.L_x_91:
[----:B------:R-:W-:Y:S05]  /*30f0*/  BSYNC B1 ;  /* 0x0000000000017941 */ /* 0x000fea0003800000 */
.L_x_90:
[----:B---3--:R-:W-:Y:S01]  /*3100*/  @!P5 IMAD R11, R52, R88, R13 ;  /* 0x00000058340bd224 */ /* 0x008fe200078e020d */
[----:B------:R-:W-:Y:S04]  /*3110*/  BSSY B1, `(.L_x_92) ;  /* 0x0000006000017945 */ /* 0x000fe80003800000 */
[----:B------:R3:W-:Y:S01]  /*3120*/  @!P5 STG.E.U8 desc[UR36][R4.64+0x38], R11 ;  /* 0x0000380b0400d986 */ /* 0x0007e2000c101124 */
[----:B------:R-:W-:Y:S05]  /*3130*/  @P2 BRA `(.L_x_93) ;  /* 0x00000000000c2947 */ /* 0x000fea0003800000 */
[----:B------:R-:W5:Y:S02]  /*3140*/  LDG.E.U8 R98, desc[UR36][R2.64+0x39] ;  /* 0x0000392402627981 */ /* 0x000f64000c1e1100 */
[----:B-----5:R-:W-:-:S05]  /*3150*/  PRMT R10, R98, 0x8880, RZ ;  /* 0x00008880620a7816 */ /* 0x020fca00000000ff */
[----:B------:R-:W-:-:S07]  /*3160*/  IMAD R13, R10, R89, RZ ;  /* 0x000000590a0d7224 */ /* 0x000fce00078e02ff */
.L_x_93:
[----:B------:R-:W-:Y:S05]  /*3170*/  BSYNC B1 ;  /* 0x0000000000017941 */ /* 0x000fea0003800000 */
.L_x_92:
        /* <DEDUP_REMOVED lines=11> */
.L_x_95:
[----:B------:R-:W-:Y:S05]  /*3230*/  BSYNC B1 ;  /* 0x0000000000017941 */ /* 0x000fea0003800000 */
.L_x_94:
[----:B---3--:R-:W-:Y:S01]  /*3240*/  @!P4 IMAD R11, R54, R88, R13 ;  /* 0x00000058360bc224 */ /* 0x008fe200078e020d */
[----:B------:R-:W-:Y:S04]  /*3250*/  BSSY B1, `(.L_x_96) ;  /* 0x0000006000017945 */ /* 0x000fe80003800000 */
[----:B------:R3:W-:Y:S01]  /*3260*/  @!P4 STG.E.U8 desc[UR36][R6.64+0x38], R11 ;  /* 0x0000380b0600c986 */ /* 0x0007e2000c101124 */
[----:B------:R-:W-:Y:S05]  /*3270*/  @P3 BRA `(.L_x_97) ;  /* 0x00000000000c3947 */ /* 0x000fea0003800000 */
[----:B------:R-:W5:Y:S02]  /*3280*/  LDG.E.U8 R98, desc[UR36][R8.64+0x39] ;  /* 0x0000392408627981 */ /* 0x000f64000c1e1100 */
[----:B-----5:R-:W-:-:S05]  /*3290*/  PRMT R10, R98, 0x8880, RZ ;  /* 0x00008880620a7816 */ /* 0x020fca00000000ff */
[----:B------:R-:W-:-:S07]  /*32a0*/  IMAD R13, R10, R89, RZ ;  /* 0x000000590a0d7224 */ /* 0x000fce00078e02ff */
.L_x_97:
[----:B------:R-:W-:Y:S05]  /*32b0*/  BSYNC B1 ;  /* 0x0000000000017941 */ /* 0x000fea0003800000 */
.L_x_96:
[----:B------:R-:W-:Y:S01]  /*32c0*/  @!P3 IMAD R55, R55, R88, R13 ;  /* 0x000000583737b224 */ /* 0x000fe200078e020d */
[----:B------:R-:W-:Y:S04]  /*32d0*/  BSSY B1, `(.L_x_98) ;  /* 0x0000006000017945 */ /* 0x000fe80003800000 */
[----:B------:R0:W-:Y:S01]  /*32e0*/  @!P3 STG.E.U8 desc[UR36][R6.64+0x39], R55 ;  /* 0x000039370600b986 */ /* 0x0001e2000c101124 */
[----:B------:R-:W-:Y:S05]  /*32f0*/  @P5 BRA `(.L_x_99) ;  /* 0x00000000000c5947 */ /* 0x000fea0003800000 */
[----:B------:R-:W5:Y:S02]  /*3300*/  LDG.E.U8 R98, desc[UR36][R2.64+0x40] ;  /* 0x0000402402627981 */ /* 0x000f64000c1e1100 */
[----:B-----5:R-:W-:-:S05]  /*3310*/  PRMT R10, R98, 0x8880, RZ ;  /* 0x00008880620a7816 */ /* 0x020fca00000000ff */
[----:B------:R-:W-:-:S07]  /*3320*/  IMAD R13, R10, R89, RZ ;  /* 0x000000590a0d7224 */ /* 0x000fce00078e02ff */
.L_x_99:
[----:B------:R-:W-:Y:S05]  /*3330*/  BSYNC B1 ;  /* 0x0000000000017941 */ /* 0x000fea0003800000 */
.L_x_98:
[----:B---3--:R-:W-:Y:S01]  /*3340*/  @!P5 IMAD R11, R56, R88, R13 ;  /* 0x00000058380bd224 */ /* 0x008fe200078e020d */
[----:B------:R-:W-:Y:S04]  /*3350*/  BSSY B1, `(.L_x_100) ;  /* 0x0000006000017945 */ /* 0x000fe80003800000 */
[----:B------:R3:W-:Y:S01]  /*3360*/  @!P5 STG.E.U8 desc[UR36][R4.64+0x40], R11 ;  /* 0x0000400b0400d986 */ /* 0x0007e2000c101124 */
[----:B------:R-:W-:Y:S05]  /*3370*/  @P2 BRA `(.L_x_101) ;  /* 0x00000000000c2947 */ /* 0x000fea0003800000 */
[----:B------:R-:W5:Y:S02]  /*3380*/  LDG.E.U8 R98, desc[UR36][R2.64+0x41] ;  /* 0x0000412402627981 */ /* 0x000f64000c1e1100 */
[----:B-----5:R-:W-:-:S05]  /*3390*/  PRMT R10, R98, 0x8880, RZ ;  /* 0x00008880620a7816 */ /* 0x020fca00000000ff */
[----:B------:R-:W-:-:S07]  /*33a0*/  IMAD R13, R10, R89, RZ ;  /* 0x000000590a0d7224 */ /* 0x000fce00078e02ff */
.L_x_101:
[----:B------:R-:W-:Y:S05]  /*33b0*/  BSYNC B1 ;  /* 0x0000000000017941 */ /* 0x000fea0003800000 */
.L_x_100:
        /* <DEDUP_REMOVED lines=11> */
.L_x_103:
[----:B------:R-:W-:Y:S05]  /*3470*/  BSYNC B1 ;  /* 0x0000000000017941 */ /* 0x000fea0003800000 */
.L_x_102:
[----:B---3--:R-:W-:Y:S01]  /*3480*/  @!P4 IMAD R11, R58, R88, R13 ;  /* 0x000000583a0bc224 */ /* 0x008fe200078e020d */
[----:B------:R-:W-:Y:S04]  /*3490*/  BSSY B1, `(.L_x_104) ;  /* 0x0000006000017945 */ /* 0x000fe80003800000 */
[----:B------:R3:W-:Y:S01]  /*34a0*/  @!P4 STG.E.U8 desc[UR36][R6.64+0x40], R11 ;  /* 0x0000400b0600c986 */ /* 0x0007e2000c101124 */
[----:B------:R-:W-:Y:S05]  /*34b0*/  @P3 BRA `(.L_x_105) ;  /* 0x00000000000c3947 */ /* 0x000fea0003800000 */
[----:B------:R-:W5:Y:S02]  /*34c0*/  LDG.E.U8 R98, desc[UR36][R8.64+0x41] ;  /* 0x0000412408627981 */ /* 0x000f64000c1e1100 */
[----:B-----5:R-:W-:-:S05]  /*34d0*/  PRMT R10, R98, 0x8880, RZ ;  /* 0x00008880620a7816 */ /* 0x020fca00000000ff */
[----:B------:R-:W-:-:S07]  /*34e0*/  IMAD R13, R10, R89, RZ ;  /* 0x000000590a0d7224 */ /* 0x000fce00078e02ff */
.L_x_105:
[----:B------:R-:W-:Y:S05]  /*34f0*/  BSYNC B1 ;  /* 0x0000000000017941 */ /* 0x000fea0003800000 */
.L_x_104:
[----:B------:R-:W-:Y:S01]  /*3500*/  @!P3 IMAD R59, R59, R88, R13 ;  /* 0x000000583b3bb224 */ /* 0x000fe200078e020d */
[----:B------:R-:W-:Y:S04]  /*3510*/  BSSY B1, `(.L_x_106) ;  /* 0x0000006000017945 */ /* 0x000fe80003800000 */
[----:B------:R0:W-:Y:S01]  /*3520*/  @!P3 STG.E.U8 desc[UR36][R6.64+0x41], R59 ;  /* 0x0000413b0600b986 */ /* 0x0001e2000c101124 */
[----:B------:R-:W-:Y:S05]  /*3530*/  @P5 BRA `(.L_x_107) ;  /* 0x00000000000c5947 */ /* 0x000fea0003800000 */
[----:B------:R-:W5:Y:S02]  /*3540*/  LDG.E.U8 R98, desc[UR36][R2.64+0x48] ;  /* 0x0000482402627981 */ /* 0x000f64000c1e1100 */
[----:B-----5:R-:W-:-:S05]  /*3550*/  PRMT R10, R98, 0x8880, RZ ;  /* 0x00008880620a7816 */ /* 0x020fca00000000ff */
[----:B------:R-:W-:-:S07]  /*3560*/  IMAD R13, R10, R89, RZ ;  /* 0x000000590a0d7224 */ /* 0x000fce00078e02ff */
.L_x_107:
[----:B------:R-:W-:Y:S05]  /*3570*/  BSYNC B1 ;  /* 0x0000000000017941 */ /* 0x000fea0003800000 */
.L_x_106:
[----:B---3--:R-:W-:Y:S01]  /*3580*/  @!P5 IMAD R11, R60, R88, R13 ;  /* 0x000000583c0bd224 */ /* 0x008fe200078e020d */
[----:B------:R-:W-:Y:S04]  /*3590*/  BSSY B1, `(.L_x_108) ;  /* 0x0000006000017945 */ /* 0x000fe80003800000 */
[----:B------:R3:W-:Y:S01]  /*35a0*/  @!P5 STG.E.U8 desc[UR36][R4.64+0x48], R11 ;  /* 0x0000480b0400d986 */ /* 0x0007e2000c101124 */
[----:B------:R-:W-:Y:S05]  /*35b0*/  @P2 BRA `(.L_x_109) ;  /* 0x00000000000c2947 */ /* 0x000fea0003800000 */
[----:B------:R-:W5:Y:S02]  /*35c0*/  LDG.E.U8 R98, desc[UR36][R2.64+0x49] ;  /* 0x0000492402627981 */ /* 0x000f64000c1e1100 */
[----:B-----5:R-:W-:-:S05]  /*35d0*/  PRMT R10, R98, 0x8880, RZ ;  /* 0x00008880620a7816 */ /* 0x020fca00000000ff */
[----:B------:R-:W-:-:S07]  /*35e0*/  IMAD R13, R10, R89, RZ ;  /* 0x000000590a0d7224 */ /* 0x000fce00078e02ff */
.L_x_109:
[----:B------:R-:W-:Y:S05]  /*35f0*/  BSYNC B1 ;  /* 0x0000000000017941 */ /* 0x000fea0003800000 */
.L_x_108:
        /* <DEDUP_REMOVED lines=11> */
.L_x_111:
[----:B------:R-:W-:Y:S05]  /*36b0*/  BSYNC B1 ;  /* 0x0000000000017941 */ /* 0x000fea0003800000 */
.L_x_110:
[----:B---3--:R-:W-:Y:S01]  /*36c0*/  @!P4 IMAD R11, R62, R88, R13 ;  /* 0x000000583e0bc224 */ /* 0x008fe200078e020d */
[----:B------:R-:W-:Y:S04]  /*36d0*/  BSSY B1, `(.L_x_112) ;  /* 0x0000006000017945 */ /* 0x000fe80003800000 */
[----:B------:R3:W-:Y:S01]  /*36e0*/  @!P4 STG.E.U8 desc[UR36][R6.64+0x48], R11 ;  /* 0x0000480b0600c986 */ /* 0x0007e2000c101124 */
[----:B------:R-:W-:Y:S05]  /*36f0*/  @P3 BRA `(.L_x_113) ;  /* 0x00000000000c3947 */ /* 0x000fea0003800000 */
[----:B------:R-:W5:Y:S02]  /*3700*/  LDG.E.U8 R98, desc[UR36][R8.64+0x49] ;  /* 0x0000492408627981 */ /* 0x000f64000c1e1100 */
[----:B-----5:R-:W-:-:S05]  /*3710*/  PRMT R10, R98, 0x8880, RZ ;  /* 0x00008880620a7816 */ /* 0x020fca00000000ff */
[----:B------:R-:W-:-:S07]  /*3720*/  IMAD R13, R10, R89, RZ ;  /* 0x000000590a0d7224 */ /* 0x000fce00078e02ff */
.L_x_113:
[----:B------:R-:W-:Y:S05]  /*3730*/  BSYNC B1 ;  /* 0x0000000000017941 */ /* 0x000fea0003800000 */
.L_x_112:
[----:B------:R-:W-:Y:S01]  /*3740*/  @!P3 IMAD R63, R63, R88, R13 ;  /* 0x000000583f3fb224 */ /* 0x000fe200078e020d */
[----:B------:R-:W-:Y:S04]  /*3750*/  BSSY B1, `(.L_x_114) ;  /* 0x0000006000017945 */ /* 0x000fe80003800000 */
[----:B------:R0:W-:Y:S01]  /*3760*/  @!P3 STG.E.U8 desc[UR36][R6.64+0x49], R63 ;  /* 0x0000493f0600b986 */ /* 0x0001e2000c101124 */
[----:B------:R-:W-:Y:S05]  /*3770*/  @P5 BRA `(.L_x_115) ;  /* 0x00000000000c5947 */ /* 0x000fea0003800000 */
[----:B------:R-:W5:Y:S02]  /*3780*/  LDG.E.U8 R98, desc[UR36][R2.64+0x50] ;  /* 0x0000502402627981 */ /* 0x000f64000c1e1100 */
[----:B-----5:R-:W-:-:S05]  /*3790*/  PRMT R10, R98, 0x8880, RZ ;  /* 0x00008880620a7816 */ /* 0x020fca00000000ff */
[----:B------:R-:W-:-:S07]  /*37a0*/  IMAD R13, R10, R89, RZ ;  /* 0x000000590a0d7224 */ /* 0x000fce00078e02ff */
.L_x_115:
[----:B------:R-:W-:Y:S05]  /*37b0*/  BSYNC B1 ;  /* 0x0000000000017941 */ /* 0x000fea0003800000 */
.L_x_114:
[----:B---3--:R-:W-:Y:S01]  /*37c0*/  @!P5 IMAD R11, R64, R88, R13 ;  /* 0x00000058400bd224 */ /* 0x008fe200078e020d */
[----:B------:R-:W-:Y:S04]  /*37d0*/  BSSY B1, `(.L_x_116) ;  /* 0x0000006000017945 */ /* 0x000fe80003800000 */
[----:B------:R3:W-:Y:S01]  /*37e0*/  @!P5 STG.E.U8 desc[UR36][R4.64+0x50], R11 ;  /* 0x0000500b0400d986 */ /* 0x0007e2000c101124 */
[----:B------:R-:W-:Y:S05]  /*37f0*/  @P2 BRA `(.L_x_117) ;  /* 0x00000000000c2947 */ /* 0x000fea0003800000 */
[----:B------:R-:W5:Y:S02]  /*3800*/  LDG.E.U8 R98, desc[UR36][R2.64+0x51] ;  /* 0x0000512402627981 */ /* 0x000f64000c1e1100 */
[----:B-----5:R-:W-:-:S05]  /*3810*/  PRMT R10, R98, 0x8880, RZ ;  /* 0x00008880620a7816 */ /* 0x020fca00000000ff */
[----:B------:R-:W-:-:S07]  /*3820*/  IMAD R13, R10, R89, RZ ;  /* 0x000000590a0d7224 */ /* 0x000fce00078e02ff */
.L_x_117:
[----:B------:R-:W-:Y:S05]  /*3830*/  BSYNC B1 ;  /* 0x0000000000017941 */ /* 0x000fea0003800000 */
.L_x_116:
        /* <DEDUP_REMOVED lines=11> */
.L_x_119:
[----:B------:R-:W-:Y:S05]  /*38f0*/  BSYNC B1 ;  /* 0x0000000000017941 */ /* 0x000fea0003800000 */
.L_x_118:
[----:B---3--:R-:W-:Y:S01]  /*3900*/  @!P4 IMAD R11, R66, R88, R13 ;  /* 0x00000058420bc224 */ /* 0x008fe200078e020d */
[----:B------:R-:W-:Y:S04]  /*3910*/  BSSY B1, `(.L_x_120) ;  /* 0x0000006000017945 */ /* 0x000fe80003800000 */
[----:B------:R3:W-:Y:S01]  /*3920*/  @!P4 STG.E.U8 desc[UR36][R6.64+0x50], R11 ;  /* 0x0000500b0600c986 */ /* 0x0007e2000c101124 */
[----:B------:R-:W-:Y:S05]  /*3930*/  @P3 BRA `(.L_x_121) ;  /* 0x00000000000c3947 */ /* 0x000fea0003800000 */
[----:B------:R-:W5:Y:S02]  /*3940*/  LDG.E.U8 R98, desc[UR36][R8.64+0x51] ;  /* 0x0000512408627981 */ /* 0x000f64000c1e1100 */
[----:B-----5:R-:W-:-:S05]  /*3950*/  PRMT R10, R98, 0x8880, RZ ;  /* 0x00008880620a7816 */ /* 0x020fca00000000ff */
[----:B------:R-:W-:-:S07]  /*3960*/  IMAD R13, R10, R89, RZ ;  /* 0x000000590a0d7224 */ /* 0x000fce00078e02ff */
.L_x_121:
[----:B------:R-:W-:Y:S05]  /*3970*/  BSYNC B1 ;  /* 0x0000000000017941 */ /* 0x000fea0003800000 */
.L_x_120:
[----:B------:R-:W-:Y:S01]  /*3980*/  @!P3 IMAD R67, R67, R88, R13 ;  /* 0x000000584343b224 */ /* 0x000fe200078e020d */
[----:B------:R-:W-:Y:S04]  /*3990*/  BSSY B1, `(.L_x_122) ;  /* 0x0000006000017945 */ /* 0x000fe80003800000 */
[----:B------:R0:W-:Y:S01]  /*39a0*/  @!P3 STG.E.U8 desc[UR36][R6.64+0x51], R67 ;  /* 0x000051430600b986 */ /* 0x0001e2000c101124 */
[----:B------:R-:W-:Y:S05]  /*39b0*/  @P5 BRA `(.L_x_123) ;  /* 0x00000000000c5947 */ /* 0x000fea0003800000 */
[----:B------:R-:W5:Y:S02]  /*39c0*/  LDG.E.U8 R98, desc[UR36][R2.64+0x58] ;  /* 0x0000582402627981 */ /* 0x000f64000c1e1100 */
[----:B-----5:R-:W-:-:S05]  /*39d0*/  PRMT R10, R98, 0x8880, RZ ;  /* 0x00008880620a7816 */ /* 0x020fca00000000ff */
[----:B------:R-:W-:-:S07]  /*39e0*/  IMAD R13, R10, R89, RZ ;  /* 0x000000590a0d7224 */ /* 0x000fce00078e02ff */
.L_x_123:
[----:B------:R-:W-:Y:S05]  /*39f0*/  BSYNC B1 ;  /* 0x0000000000017941 */ /* 0x000fea0003800000 */
.L_x_122:
[----:B---3--:R-:W-:Y:S01]  /*3a00*/  @!P5 IMAD R11, R68, R88, R13 ;  /* 0x00000058440bd224 */ /* 0x008fe200078e020d */
[----:B------:R-:W-:Y:S04]  /*3a10*/  BSSY B1, `(.L_x_124) ;  /* 0x0000006000017945 */ /* 0x000fe80003800000 */
[----:B------:R3:W-:Y:S01]  /*3a20*/  @!P5 STG.E.U8 desc[UR36][R4.64+0x58], R11 ;  /* 0x0000580b0400d986 */ /* 0x0007e2000c101124 */
[----:B------:R-:W-:Y:S05]  /*3a30*/  @P2 BRA `(.L_x_125) ;  /* 0x00000000000c2947 */ /* 0x000fea0003800000 */
[----:B------:R-:W5:Y:S02]  /*3a40*/  LDG.E.U8 R98, desc[UR36][R2.64+0x59] ;  /* 0x0000592402627981 */ /* 0x000f64000c1e1100 */
[----:B-----5:R-:W-:-:S05]  /*3a50*/  PRMT R10, R98, 0x8880, RZ ;  /* 0x00008880620a7816 */ /* 0x020fca00000000ff */
[----:B------:R-:W-:-:S07]  /*3a60*/  IMAD R13, R10, R89, RZ ;  /* 0x000000590a0d7224 */ /* 0x000fce00078e02ff */
.L_x_125:
[----:B------:R-:W-:Y:S05]  /*3a70*/  BSYNC B1 ;  /* 0x0000000000017941 */ /* 0x000fea0003800000 */
.L_x_124:
        /* <DEDUP_REMOVED lines=11> */
.L_x_127:
[----:B------:R-:W-:Y:S05]  /*3b30*/  BSYNC B1 ;  /* 0x0000000000017941 */ /* 0x000fea0003800000 */
.L_x_126:
[----:B---3--:R-:W-:Y:S01]  /*3b40*/  @!P4 IMAD R11, R70, R88, R13 ;  /* 0x00000058460bc224 */ /* 0x008fe200078e020d */
[----:B------:R-:W-:Y:S04]  /*3b50*/  BSSY B1, `(.L_x_128) ;  /* 0x0000006000017945 */ /* 0x000fe80003800000 */
[----:B------:R3:W-:Y:S01]  /*3b60*/  @!P4 STG.E.U8 desc[UR36][R6.64+0x58], R11 ;  /* 0x0000580b0600c986 */ /* 0x0007e2000c101124 */
[----:B------:R-:W-:Y:S05]  /*3b70*/  @P3 BRA `(.L_x_129) ;  /* 0x00000000000c3947 */ /* 0x000fea0003800000 */
[----:B------:R-:W5:Y:S02]  /*3b80*/  LDG.E.U8 R98, desc[UR36][R8.64+0x59] ;  /* 0x0000592408627981 */ /* 0x000f64000c1e1100 */
[----:B-----5:R-:W-:-:S05]  /*3b90*/  PRMT R10, R98, 0x8880, RZ ;  /* 0x00008880620a7816 */ /* 0x020fca00000000ff */
[----:B------:R-:W-:-:S07]  /*3ba0*/  IMAD R13, R10, R89, RZ ;  /* 0x000000590a0d7224 */ /* 0x000fce00078e02ff */
.L_x_129:
[----:B------:R-:W-:Y:S05]  /*3bb0*/  BSYNC B1 ;  /* 0x0000000000017941 */ /* 0x000fea0003800000 */
.L_x_128:
[----:B------:R-:W-:Y:S01]  /*3bc0*/  @!P3 IMAD R71, R71, R88, R13 ;  /* 0x000000584747b224 */ /* 0x000fe200078e020d */
[----:B------:R-:W-:Y:S04]  /*3bd0*/  BSSY B1, `(.L_x_130) ;  /* 0x0000006000017945 */ /* 0x000fe80003800000 */
[----:B------:R0:W-:Y:S01]  /*3be0*/  @!P3 STG.E.U8 desc[UR36][R6.64+0x59], R71 ;  /* 0x000059470600b986 */ /* 0x0001e2000c101124 */
[----:B------:R-:W-:Y:S05]  /*3bf0*/  @P5 BRA `(.L_x_131) ;  /* 0x00000000000c5947 */ /* 0x000fea0003800000 */
[----:B------:R-:W5:Y:S02]  /*3c00*/  LDG.E.U8 R98, desc[UR36][R2.64+0x60] ;  /* 0x0000602402627981 */ /* 0x000f64000c1e1100 */
[----:B-----5:R-:W-:-:S05]  /*3c10*/  PRMT R10, R98, 0x8880, RZ ;  /* 0x00008880620a7816 */ /* 0x020fca00000000ff */
[----:B------:R-:W-:-:S07]  /*3c20*/  IMAD R13, R10, R89, RZ ;  /* 0x000000590a0d7224 */ /* 0x000fce00078e02ff */
.L_x_131:
[----:B------:R-:W-:Y:S05]  /*3c30*/  BSYNC B1 ;  /* 0x0000000000017941 */ /* 0x000fea0003800000 */
.L_x_130:
[----:B---3--:R-:W-:Y:S01]  /*3c40*/  @!P5 IMAD R11, R72, R88, R13 ;  /* 0x00000058480bd224 */ /* 0x008fe200078e020d */
[----:B------:R-:W-:Y:S04]  /*3c50*/  BSSY B1, `(.L_x_132) ;  /* 0x0000006000017945 */ /* 0x000fe80003800000 */
[----:B------:R3:W-:Y:S01]  /*3c60*/  @!P5 STG.E.U8 desc[UR36][R4.64+0x60], R11 ;  /* 0x0000600b0400d986 */ /* 0x0007e2000c101124 */
[----:B------:R-:W-:Y:S05]  /*3c70*/  @P2 BRA `(.L_x_133) ;  /* 0x00000000000c2947 */ /* 0x000fea0003800000 */
[----:B------:R-:W5:Y:S02]  /*3c80*/  LDG.E.U8 R98, desc[UR36][R2.64+0x61] ;  /* 0x0000612402627981 */ /* 0x000f64000c1e1100 */
[----:B-----5:R-:W-:-:S05]  /*3c90*/  PRMT R10, R98, 0x8880, RZ ;  /* 0x00008880620a7816 */ /* 0x020fca00000000ff */
[----:B------:R-:W-:-:S07]  /*3ca0*/  IMAD R13, R10, R89, RZ ;  /* 0x000000590a0d7224 */ /* 0x000fce00078e02ff */
.L_x_133:
[----:B------:R-:W-:Y:S05]  /*3cb0*/  BSYNC B1 ;  /* 0x0000000000017941 */ /* 0x000fea0003800000 */
.L_x_132:
        /* <DEDUP_REMOVED lines=11> */
.L_x_135:
[----:B------:R-:W-:Y:S05]  /*3d70*/  BSYNC B1 ;  /* 0x0000000000017941 */ /* 0x000fea0003800000 */
.L_x_134:
[----:B---3--:R-:W-:Y:S01]  /*3d80*/  @!P4 IMAD R11, R74, R88, R13 ;  /* 0x000000584a0bc224 */ /* 0x008fe200078e020d */
[----:B------:R-:W-:Y:S04]  /*3d90*/  BSSY B1, `(.L_x_136) ;  /* 0x0000006000017945 */ /* 0x000fe80003800000 */
[----:B------:R3:W-:Y:S01]  /*3da0*/  @!P4 STG.E.U8 desc[UR36][R6.64+0x60], R11 ;  /* 0x0000600b0600c986 */ /* 0x0007e2000c101124 */
[----:B------:R-:W-:Y:S05]  /*3db0*/  @P3 BRA `(.L_x_137) ;  /* 0x00000000000c3947 */ /* 0x000fea0003800000 */
[----:B------:R-:W5:Y:S02]  /*3dc0*/  LDG.E.U8 R98, desc[UR36][R8.64+0x61] ;  /* 0x0000612408627981 */ /* 0x000f64000c1e1100 */
[----:B-----5:R-:W-:-:S05]  /*3dd0*/  PRMT R10, R98, 0x8880, RZ ;  /* 0x00008880620a7816 */ /* 0x020fca00000000ff */
[----:B------:R-:W-:-:S07]  /*3de0*/  IMAD R13, R10, R89, RZ ;  /* 0x000000590a0d7224 */ /* 0x000fce00078e02ff */
.L_x_137:
[----:B------:R-:W-:Y:S05]  /*3df0*/  BSYNC B1 ;  /* 0x0000000000017941 */ /* 0x000fea0003800000 */
.L_x_136:
[----:B------:R-:W-:Y:S01]  /*3e00*/  @!P3 IMAD R75, R75, R88, R13 ;  /* 0x000000584b4bb224 */ /* 0x000fe200078e020d */
[----:B------:R-:W-:Y:S04]  /*3e10*/  BSSY B1, `(.L_x_138) ;  /* 0x0000006000017945 */ /* 0x000fe80003800000 */
[----:B------:R0:W-:Y:S01]  /*3e20*/  @!P3 STG.E.U8 desc[UR36][R6.64+0x61], R75 ;  /* 0x0000614b0600b986 */ /* 0x0001e2000c101124 */
[----:B------:R-:W-:Y:S05]  /*3e30*/  @P5 BRA `(.L_x_139) ;  /* 0x00000000000c5947 */ /* 0x000fea0003800000 */
[----:B------:R-:W5:Y:S02]  /*3e40*/  LDG.E.U8 R98, desc[UR36][R2.64+0x68] ;  /* 0x0000682402627981 */ /* 0x000f64000c1e1100 */
[----:B-----5:R-:W-:-:S05]  /*3e50*/  PRMT R10, R98, 0x8880, RZ ;  /* 0x00008880620a7816 */ /* 0x020fca00000000ff */
[----:B------:R-:W-:-:S07]  /*3e60*/  IMAD R13, R10, R89, RZ ;  /* 0x000000590a0d7224 */ /* 0x000fce00078e02ff */
.L_x_139:
[----:B------:R-:W-:Y:S05]  /*3e70*/  BSYNC B1 ;  /* 0x0000000000017941 */ /* 0x000fea0003800000 */
.L_x_138:
[----:B---3--:R-:W-:Y:S01]  /*3e80*/  @!P5 IMAD R11, R76, R88, R13 ;  /* 0x000000584c0bd224 */ /* 0x008fe200078e020d */
[----:B------:R-:W-:Y:S04]  /*3e90*/  BSSY B1, `(.L_x_140) ;  /* 0x0000006000017945 */ /* 0x000fe80003800000 */
[----:B------:R3:W-:Y:S01]  /*3ea0*/  @!P5 STG.E.U8 desc[UR36][R4.64+0x68], R11 ;  /* 0x0000680b0400d986 */ /* 0x0007e2000c101124 */
[----:B------:R-:W-:Y:S05]  /*3eb0*/  @P2 BRA `(.L_x_141) ;  /* 0x00000000000c2947 */ /* 0x000fea0003800000 */
[----:B------:R-:W5:Y:S02]  /*3ec0*/  LDG.E.U8 R98, desc[UR36][R2.64+0x69] ;  /* 0x0000692402627981 */ /* 0x000f64000c1e1100 */
[----:B-----5:R-:W-:-:S05]  /*3ed0*/  PRMT R10, R98, 0x8880, RZ ;  /* 0x00008880620a7816 */ /* 0x020fca00000000ff */
[----:B------:R-:W-:-:S07]  /*3ee0*/  IMAD R13, R10, R89, RZ ;  /* 0x000000590a0d7224 */ /* 0x000fce00078e02ff */
.L_x_141:
[----:B------:R-:W-:Y:S05]  /*3ef0*/  BSYNC B1 ;  /* 0x0000000000017941 */ /* 0x000fea0003800000 */
.L_x_140:
        /* <DEDUP_REMOVED lines=11> */
.L_x_143:
[----:B------:R-:W-:Y:S05]  /*3fb0*/  BSYNC B1 ;  /* 0x0000000000017941 */ /* 0x000fea0003800000 */
.L_x_142:
[----:B---3--:R-:W-:Y:S01]  /*3fc0*/  @!P4 IMAD R11, R78, R88, R13 ;  /* 0x000000584e0bc224 */ /* 0x008fe200078e020d */
[----:B------:R-:W-:Y:S04]  /*3fd0*/  BSSY B1, `(.L_x_144) ;  /* 0x0000006000017945 */ /* 0x000fe80003800000 */
[----:B------:R3:W-:Y:S01]  /*3fe0*/  @!P4 STG.E.U8 desc[UR36][R6.64+0x68], R11 ;  /* 0x0000680b0600c986 */ /* 0x0007e2000c101124 */
[----:B------:R-:W-:Y:S05]  /*3ff0*/  @P3 BRA `(.L_x_145) ;  /* 0x00000000000c3947 */ /* 0x000fea0003800000 */
[----:B------:R-:W5:Y:S02]  /*4000*/  LDG.E.U8 R98, desc[UR36][R8.64+0x69] ;  /* 0x0000692408627981 */ /* 0x000f64000c1e1100 */
[----:B-----5:R-:W-:-:S05]  /*4010*/  PRMT R10, R98, 0x8880, RZ ;  /* 0x00008880620a7816 */ /* 0x020fca00000000ff */
[----:B------:R-:W-:-:S07]  /*4020*/  IMAD R13, R10, R89, RZ ;  /* 0x000000590a0d7224 */ /* 0x000fce00078e02ff */
.L_x_145:
[----:B------:R-:W-:Y:S05]  /*4030*/  BSYNC B1 ;  /* 0x0000000000017941 */ /* 0x000fea0003800000 */
.L_x_144:
[----:B------:R-:W-:Y:S01]  /*4040*/  @!P3 IMAD R79, R79, R88, R13 ;  /* 0x000000584f4fb224 */ /* 0x000fe200078e020d */
[----:B------:R-:W-:Y:S04]  /*4050*/  BSSY B1, `(.L_x_146) ;  /* 0x0000006000017945 */ /* 0x000fe80003800000 */
[----:B------:R0:W-:Y:S01]  /*4060*/  @!P3 STG.E.U8 desc[UR36][R6.64+0x69], R79 ;  /* 0x0000694f0600b986 */ /* 0x0001e2000c101124 */
[----:B------:R-:W-:Y:S05]  /*4070*/  @P5 BRA `(.L_x_147) ;  /* 0x00000000000c5947 */ /* 0x000fea0003800000 */
[----:B------:R-:W5:Y:S02]  /*4080*/  LDG.E.U8 R98, desc[UR36][R2.64+0x70] ;  /* 0x0000702402627981 */ /* 0x000f64000c1e1100 */
[----:B-----5:R-:W-:-:S05]  /*4090*/  PRMT R10, R98, 0x8880, RZ ;  /* 0x00008880620a7816 */ /* 0x020fca00000000ff */
[----:B------:R-:W-:-:S07]  /*40a0*/  IMAD R13, R10, R89, RZ ;  /* 0x000000590a0d7224 */ /* 0x000fce00078e02ff */
.L_x_147:
[----:B------:R-:W-:Y:S05]  /*40b0*/  BSYNC B1 ;  /* 0x0000000000017941 */ /* 0x000fea0003800000 */
.L_x_146:
[----:B---3--:R-:W-:Y:S01]  /*40c0*/  @!P5 IMAD R11, R80, R88, R13 ;  /* 0x00000058500bd224 */ /* 0x008fe200078e020d */
[----:B------:R-:W-:Y:S04]  /*40d0*/  BSSY B1, `(.L_x_148) ;  /* 0x0000006000017945 */ /* 0x000fe80003800000 */
[----:B------:R3:W-:Y:S01]  /*40e0*/  @!P5 STG.E.U8 desc[UR36][R4.64+0x70], R11 ;  /* 0x0000700b0400d986 */ /* 0x0007e2000c101124 */
[----:B------:R-:W-:Y:S05]  /*40f0*/  @P2 BRA `(.L_x_149) ;  /* 0x00000000000c2947 */ /* 0x000fea0003800000 */
[----:B------:R-:W5:Y:S02]  /*4100*/  LDG.E.U8 R98, desc[UR36][R2.64+0x71] ;  /* 0x0000712402627981 */ /* 0x000f64000c1e1100 */
[----:B-----5:R-:W-:-:S05]  /*4110*/  PRMT R10, R98, 0x8880, RZ ;  /* 0x00008880620a7816 */ /* 0x020fca00000000ff */
[----:B------:R-:W-:-:S07]  /*4120*/  IMAD R13, R10, R89, RZ ;  /* 0x000000590a0d7224 */ /* 0x000fce00078e02ff */
.L_x_149:
[----:B------:R-:W-:Y:S05]  /*4130*/  BSYNC B1 ;  /* 0x0000000000017941 */ /* 0x000fea0003800000 */
.L_x_148:
[C---:B------:R-:W-:Y:S01]  /*4140*/  ISETP.LT.OR P4, PT, R0.reuse, 0x71, !P0 ;  /* 0x000000710000780c */ /* 0x040fe20004781670 */
[----:B------:R-:W-:Y:S01]  /*4150*/  @!P2 IMAD R81, R81, R88, R13 ;  /* 0x000000585151a224 */ /* 0x000fe200078e020d */
[----:B------:R-:W-:Y:S01]  /*4160*/  BSSY B1, `(.L_x_150) ;  /* 0x000000a000017945 */ /* 0x000fe20003800000 */
[C---:B------:R-:W-:Y:S02]  /*4170*/  ISETP.LT.OR P3, PT, R0.reuse, 0x72, !P0 ;  /* 0x000000720000780c */ /* 0x040fe40004761670 */
[C---:B------:R-:W-:Y:S01]  /*4180*/  ISETP.LT.OR P5, PT, R0.reuse, 0x79, !P0 ;  /* 0x000000790000780c */ /* 0x040fe200047a1670 */
[----:B------:R0:W-:Y:S01]  /*4190*/  @!P2 STG.E.U8 desc[UR36][R4.64+0x71], R81 ;  /* 0x000071510400a986 */ /* 0x0001e2000c101124 */
[C---:B------:R-:W-:Y:S02]  /*41a0*/  ISETP.LT.OR P2, PT, R0.reuse, 0x79, !P1 ;  /* 0x000000790000780c */ /* 0x040fe40004f41670 */
[----:B------:R-:W-:-:S04]  /*41b0*/  ISETP.LT.OR P1, PT, R0, 0x7a, !P1 ;  /* 0x0000007a0000780c */ /* 0x000fc80004f21670 */
[----:B------:R-:W-:Y:S09]  /*41c0*/  @P4 BRA `(.L_x_151) ;  /* 0x00000000000c4947 */ /* 0x000ff20003800000 */
[----:B------:R-:W5:Y:S02]  /*41d0*/  LDG.E.U8 R98, desc[UR36][R8.64+0x70] ;  /* 0x0000702408627981 */ /* 0x000f64000c1e1100 */
[----:B-----5:R-:W-:-:S05]  /*41e0*/  PRMT R10, R98, 0x8880, RZ ;  /* 0x00008880620a7816 */ /* 0x020fca00000000ff */
[----:B------:R-:W-:-:S07]  /*41f0*/  IMAD R13, R10, R89, RZ ;  /* 0x000000590a0d7224 */ /* 0x000fce00078e02ff */
.L_x_151:
[----:B------:R-:W-:Y:S05]  /*4200*/  BSYNC B1 ;  /* 0x0000000000017941 */ /* 0x000fea0003800000 */
.L_x_150:
[----:B---3--:R-:W-:Y:S01]  /*4210*/  @!P4 IMAD R11, R82, R88, R13 ;  /* 0x00000058520bc224 */ /* 0x008fe200078e020d */
[----:B------:R-:W-:Y:S04]  /*4220*/  BSSY B1, `(.L_x_152) ;  /* 0x0000006000017945 */ /* 0x000fe80003800000 */
[----:B------:R3:W-:Y:S01]  /*4230*/  @!P4 STG.E.U8 desc[UR36][R6.64+0x70], R11 ;  /* 0x0000700b0600c986 */ /* 0x0007e2000c101124 */
[----:B------:R-:W-:Y:S05]  /*4240*/  @P3 BRA `(.L_x_153) ;  /* 0x00000000000c3947 */ /* 0x000fea0003800000 */
[----:B------:R-:W5:Y:S02]  /*4250*/  LDG.E.U8 R98, desc[UR36][R8.64+0x71] ;  /* 0x0000712408627981 */ /* 0x000f64000c1e1100 */
[----:B-----5:R-:W-:-:S05]  /*4260*/  PRMT R10, R98, 0x8880, RZ ;  /* 0x00008880620a7816 */ /* 0x020fca00000000ff */
[----:B------:R-:W-:-:S07]  /*4270*/  IMAD R13, R10, R89, RZ ;  /* 0x000000590a0d7224 */ /* 0x000fce00078e02ff */
.L_x_153:
[----:B------:R-:W-:Y:S05]  /*4280*/  BSYNC B1 ;  /* 0x0000000000017941 */ /* 0x000fea0003800000 */
.L_x_152:
[----:B------:R-:W-:Y:S01]  /*4290*/  @!P3 IMAD R83, R83, R88, R13 ;  /* 0x000000585353b224 */ /* 0x000fe200078e020d */
[----:B------:R-:W-:Y:S04]  /*42a0*/  BSSY B1, `(.L_x_154) ;  /* 0x0000006000017945 */ /* 0x000fe80003800000 */
[----:B------:R0:W-:Y:S01]  /*42b0*/  @!P3 STG.E.U8 desc[UR36][R6.64+0x71], R83 ;  /* 0x000071530600b986 */ /* 0x0001e2000c101124 */
[----:B------:R-:W-:Y:S05]  /*42c0*/  @P2 BRA `(.L_x_155) ;  /* 0x00000000000c2947 */ /* 0x000fea0003800000 */
[----:B------:R-:W5:Y:S02]  /*42d0*/  LDG.E.U8 R98, desc[UR36][R2.64+0x78] ;  /* 0x0000782402627981 */ /* 0x000f64000c1e1100 */
[----:B-----5:R-:W-:-:S05]  /*42e0*/  PRMT R10, R98, 0x8880, RZ ;  /* 0x00008880620a7816 */ /* 0x020fca00000000ff */
[----:B------:R-:W-:-:S07]  /*42f0*/  IMAD R13, R10, R89, RZ ;  /* 0x000000590a0d7224 */ /* 0x000fce00078e02ff */
.L_x_155:
[----:B------:R-:W-:Y:S05]  /*4300*/  BSYNC B1 ;  /* 0x0000000000017941 */ /* 0x000fea0003800000 */
.L_x_154:
[----:B---3--:R-:W-:Y:S01]  /*4310*/  @!P2 IMAD R11, R84, R88, R13 ;  /* 0x00000058540ba224 */ /* 0x008fe200078e020d */
[----:B------:R-:W-:Y:S04]  /*4320*/  BSSY B1, `(.L_x_156) ;  /* 0x0000006000017945 */ /* 0x000fe80003800000 */
[----:B------:R3:W-:Y:S01]  /*4330*/  @!P2 STG.E.U8 desc[UR36][R4.64+0x78], R11 ;  /* 0x0000780b0400a986 */ /* 0x0007e2000c101124 */
[----:B------:R-:W-:Y:S05]  /*4340*/  @P1 BRA `(.L_x_157) ;  /* 0x00000000000c1947 */ /* 0x000fea0003800000 */
[----:B------:R-:W5:Y:S02]  /*4350*/  LDG.E.U8 R98, desc[UR36][R2.64+0x79] ;  /* 0x0000792402627981 */ /* 0x000f64000c1e1100 */
[----:B-----5:R-:W-:-:S05]  /*4360*/  PRMT R10, R98, 0x8880, RZ ;  /* 0x00008880620a7816 */ /* 0x020fca00000000ff */
[----:B------:R-:W-:-:S07]  /*4370*/  IMAD R13, R10, R89, RZ ;  /* 0x000000590a0d7224 */ /* 0x000fce00078e02ff */
.L_x_157:
[----:B------:R-:W-:Y:S05]  /*4380*/  BSYNC B1 ;  /* 0x0000000000017941 */ /* 0x000fea0003800000 */
.L_x_156:
[----:B------:R-:W-:Y:S01]  /*4390*/  @!P1 IMAD R85, R85, R88, R13 ;  /* 0x0000005855559224 */ /* 0x000fe200078e020d */
[----:B------:R-:W-:Y:S04]  /*43a0*/  BSSY B1, `(.L_x_158) ;  /* 0x0000006000017945 */ /* 0x000fe80003800000 */
[----:B------:R0:W-:Y:S01]  /*43b0*/  @!P1 STG.E.U8 desc[UR36][R4.64+0x79], R85 ;  /* 0x0000795504009986 */ /* 0x0001e2000c101124 */
[----:B------:R-:W-:Y:S05]  /*43c0*/  @P5 BRA `(.L_x_159) ;  /* 0x00000000000c5947 */ /* 0x000fea0003800000 */
[----:B------:R-:W0:Y:S02]  /*43d0*/  LDG.E.U8 R98, desc[UR36][R8.64+0x78] ;  /* 0x0000782408627981 */ /* 0x000e24000c1e1100 */
[----:B0-----:R-:W-:-:S05]  /*43e0*/  PRMT R2, R98, 0x8880, RZ ;  /* 0x0000888062027816 */ /* 0x001fca00000000ff */
[----:B------:R-:W-:-:S07]  /*43f0*/  IMAD R13, R2, R89, RZ ;  /* 0x00000059020d7224 */ /* 0x000fce00078e02ff */
.L_x_159:
[----:B------:R-:W-:Y:S05]  /*4400*/  BSYNC B1 ;  /* 0x0000000000017941 */ /* 0x000fea0003800000 */
.L_x_158:
[----:B0-----:R-:W-:Y:S01]  /*4410*/  @!P5 IMAD R3, R86, R88, R13 ;  /* 0x000000585603d224 */ /* 0x001fe200078e020d */
[----:B------:R-:W-:Y:S01]  /*4420*/  ISETP.LT.OR P0, PT, R0, 0x7a, !P0 ;  /* 0x0000007a0000780c */ /* 0x000fe20004701670 */
[----:B------:R-:W-:Y:S03]  /*4430*/  BSSY B1, `(.L_x_160) ;  /* 0x0000006000017945 */ /* 0x000fe60003800000 */
[----:B------:R0:W-:Y:S09]  /*4440*/  @!P5 STG.E.U8 desc[UR36][R6.64+0x78], R3 ;  /* 0x000078030600d986 */ /* 0x0001f2000c101124 */
[----:B------:R-:W-:Y:S05]  /*4450*/  @P0 BRA `(.L_x_161) ;  /* 0x00000000000c0947 */ /* 0x000fea0003800000 */
[----:B------:R-:W5:Y:S02]  /*4460*/  LDG.E.U8 R98, desc[UR36][R8.64+0x79] ;  /* 0x0000792408627981 */ /* 0x000f64000c1e1100 */
[----:B-----5:R-:W-:-:S05]  /*4470*/  PRMT R0, R98, 0x8880, RZ ;  /* 0x0000888062007816 */ /* 0x020fca00000000ff */
[----:B------:R-:W-:-:S07]  /*4480*/  IMAD R13, R0, R89, RZ ;  /* 0x00000059000d7224 */ /* 0x000fce00078e02ff */
.L_x_161:
[----:B------:R-:W-:Y:S05]  /*4490*/  BSYNC B1 ;  /* 0x0000000000017941 */ /* 0x000fea0003800000 */
.L_x_160:
[----:B------:R-:W-:Y:S01]  /*44a0*/  IMAD R13, R87, R88, R13 ;  /* 0x00000058570d7224 */ /* 0x000fe200078e020d */
[----:B------:R-:W-:Y:S06]  /*44b0*/  @P0 BRA `(.L_x_162) ;  /* 0x0000000c00100947 */ /* 0x000fec0003800000 */
[----:B------:R0:W-:Y:S01]  /*44c0*/  STG.E.U8 desc[UR36][R6.64+0x79], R13 ;  /* 0x0000790d06007986 */ /* 0x0001e2000c101124 */
[----:B------:R-:W-:Y:S05]  /*44d0*/  BRA `(.L_x_162) ;  /* 0x0000000c00087947 */ /* 0x000fea0003800000 */
.L_x_33:
[C---:B------:R-:W-:Y:S02]  /*44e0*/  ISETP.GE.AND P1, PT, R102.reuse, 0x1, PT ;  /* 0x000000016600780c */ /* 0x040fe40003f26270 */
[----:B------:R-:W-:Y:S02]  /*44f0*/  ISETP.GE.AND P0, PT, R102, 0x9, PT ;  /* 0x000000096600780c */ /* 0x000fe40003f06270 */
[C---:B------:R-:W-:Y:S02]  /*4500*/  ISETP.LT.OR P4, PT, R0.reuse, 0x1, !P1 ;  /* 0x000000010000780c */ /* 0x040fe40004f81670 */
[C---:B------:R-:W-:Y:S02]  /*4510*/  ISETP.LT.OR P3, PT, R0.reuse, 0x2, !P1 ;  /* 0x000000020000780c */ /* 0x040fe40004f61670 */
[C---:B------:R-:W-:Y:S02]  /*4520*/  ISETP.LT.OR P2, PT, R0.reuse, 0x1, !P0 ;  /* 0x000000010000780c */ /* 0x040fe40004741670 */
[----:B------:R-:W-:-:S07]  /*4530*/  ISETP.LT.OR P5, PT, R0, 0x2, !P0 ;  /* 0x000000020000780c */ /* 0x000fce00047a1670 */
[-C--:B------:R-:W-:Y:S02]  /*4540*/  @!P4 IMAD R3, R24, R88.reuse, RZ ;  /* 0x000000581803c224 */ /* 0x080fe400078e02ff */
[-C--:B------:R-:W-:Y:S02]  /*4550*/  @!P3 IMAD R25, R25, R88.reuse, RZ ;  /* 0x000000581919b224 */ /* 0x080fe400078e02ff */
[-C--:B------:R-:W-:Y:S01]  /*4560*/  @!P2 IMAD R9, R26, R88.reuse, RZ ;  /* 0x000000581a09a224 */ /* 0x080fe200078e02ff */
[----:B------:R0:W-:Y:S01]  /*4570*/  @!P4 STG.E.U8 desc[UR36][R4.64], R3 ;  /* 0x000000030400c986 */ /* 0x0001e2000c101124 */
[C---:B------:R-:W-:Y:S01]  /*4580*/  ISETP.LT.OR P4, PT, R0.reuse, 0x9, !P1 ;  /* 0x000000090000780c */ /* 0x040fe20004f81670 */
[----:B------:R-:W-:Y:S02]  /*4590*/  @!P5 IMAD R27, R27, R88, RZ ;  /* 0x000000581b1bd224 */ /* 0x000fe400078e02ff */
[----:B------:R-:W-:Y:S01]  /*45a0*/  @!P3 STG.E.U8 desc[UR36][R4.64+0x1], R25 ;  /* 0x000001190400b986 */ /* 0x000fe2000c101124 */
[----:B------:R-:W-:-:S03]  /*45b0*/  ISETP.LT.OR P3, PT, R0, 0xa, !P1 ;  /* 0x0000000a0000780c */ /* 0x000fc60004f61670 */
[----:B------:R1:W-:Y:S01]  /*45c0*/  @!P2 STG.E.U8 desc[UR36][R6.64], R9 ;  /* 0x000000090600a986 */ /* 0x0003e2000c101124 */
[----:B------:R-:W-:-:S03]  /*45d0*/  ISETP.LT.OR P2, PT, R0, 0x9, !P0 ;  /* 0x000000090000780c */ /* 0x000fc60004741670 */
[----:B------:R-:W-:Y:S01]  /*45e0*/  @!P5 STG.E.U8 desc[UR36][R6.64+0x1], R27 ;  /* 0x0000011b0600d986 */ /* 0x000fe2000c101124 */
[----:B------:R-:W-:Y:S01]  /*45f0*/  ISETP.LT.OR P5, PT, R0, 0xa, !P0 ;  /* 0x0000000a0000780c */ /* 0x000fe200047a1670 */
[----:B------:R-:W-:-:S04]  /*4600*/  @!P4 IMAD R11, R28, R88, RZ ;  /* 0x000000581c0bc224 */ /* 0x000fc800078e02ff */
[-C--:B------:R-:W-:Y:S01]  /*4610*/  @!P3 IMAD R29, R29, R88.reuse, RZ ;  /* 0x000000581d1db224 */ /* 0x080fe200078e02ff */
[----:B------:R-:W-:Y:S01]  /*4620*/  @!P4 STG.E.U8 desc[UR36][R4.64+0x8], R11 ;  /* 0x0000080b0400c986 */ /* 0x000fe2000c101124 */
[----:B------:R-:W-:Y:S02]  /*4630*/  ISETP.LT.OR P4, PT, R0, 0x11, !P1 ;  /* 0x000000110000780c */ /* 0x000fe40004f81670 */
[-C--:B0-----:R-:W-:Y:S01]  /*4640*/  @!P2 IMAD R3, R30, R88.reuse, RZ ;  /* 0x000000581e03a224 */ /* 0x081fe200078e02ff */
[----:B------:R-:W-:Y:S01]  /*4650*/  @!P3 STG.E.U8 desc[UR36][R4.64+0x9], R29 ;  /* 0x0000091d0400b986 */ /* 0x000fe2000c101124 */
[C---:B------:R-:W-:Y:S02]  /*4660*/  ISETP.LT.OR P3, PT, R0.reuse, 0x12, !P1 ;  /* 0x000000120000780c */ /* 0x040fe40004f61670 */
[----:B------:R-:W-:Y:S01]  /*4670*/  @!P5 IMAD R31, R31, R88, RZ ;  /* 0x000000581f1fd224 */ /* 0x000fe200078e02ff */
[----:B------:R0:W-:Y:S01]  /*4680*/  @!P2 STG.E.U8 desc[UR36][R6.64+0x8], R3 ;  /* 0x000008030600a986 */ /* 0x0001e2000c101124 */
[----:B------:R-:W-:-:S03]  /*4690*/  ISETP.LT.OR P2, PT, R0, 0x11, !P0 ;  /* 0x000000110000780c */ /* 0x000fc60004741670 */
[----:B------:R-:W-:Y:S01]  /*46a0*/  @!P5 STG.E.U8 desc[UR36][R6.64+0x9], R31 ;  /* 0x0000091f0600d986 */ /* 0x000fe2000c101124 */
[----:B------:R-:W-:Y:S01]  /*46b0*/  ISETP.LT.OR P5, PT, R0, 0x12, !P0 ;  /* 0x000000120000780c */ /* 0x000fe200047a1670 */
[----:B-1----:R-:W-:-:S04]  /*46c0*/  @!P4 IMAD R9, R32, R88, RZ ;  /* 0x000000582009c224 */ /* 0x002fc800078e02ff */
        /* <DEDUP_REMOVED lines=109> */
[----:B------:R1:W-:Y:S01]  /*4da0*/  @!P4 STG.E.U8 desc[UR36][R4.64+0x58], R11 ;  /* 0x0000580b0400c986 */ /* 0x0003e2000c101124 */
        /* <DEDUP_REMOVED lines=13> */
[-C--:B-1----:R-:W-:Y:S01]  /*4e80*/  @!P2 IMAD R11, R74, R88.reuse, RZ ;  /* 0x000000584a0ba224 */ /* 0x082fe200078e02ff */
[----:B------:R-:W-:Y:S01]  /*4e90*/  @!P3 STG.E.U8 desc[UR36][R4.64+0x61], R73 ;  /* 0x000061490400b986 */ /* 0x000fe2000c101124 */
[C---:B------:R-:W-:Y:S02]  /*4ea0*/  ISETP.LT.OR P3, PT, R0.reuse, 0x6a, !P1 ;  /* 0x0000006a0000780c */ /* 0x040fe40004f61670 */
[----:B------:R-:W-:Y:S01]  /*4eb0*/  @!P5 IMAD R75, R75, R88, RZ ;  /* 0x000000584b4bd224 */ /* 0x000fe200078e02ff */
[----:B------:R1:W-:Y:S01]  /*4ec0*/  @!P2 STG.E.U8 desc[UR36][R6.64+0x60], R11 ;  /* 0x0000600b0600a986 */ /* 0x0003e2000c101124 */
[----:B------:R-:W-:-:S03]  /*4ed0*/  ISETP.LT.OR P2, PT, R0, 0x69, !P0 ;  /* 0x000000690000780c */ /* 0x000fc60004741670 */
[----:B------:R-:W-:Y:S01]  /*4ee0*/  @!P5 STG.E.U8 desc[UR36][R6.64+0x61], R75 ;  /* 0x0000614b0600d986 */ /* 0x000fe2000c101124 */
[----:B------:R-:W-:Y:S01]  /*4ef0*/  ISETP.LT.OR P5, PT, R0, 0x6a, !P0 ;  /* 0x0000006a0000780c */ /* 0x000fe200047a1670 */
[----:B0-----:R-:W-:-:S04]  /*4f00*/  @!P4 IMAD R3, R76, R88, RZ ;  /* 0x000000584c03c224 */ /* 0x001fc800078e02ff */
[-C--:B------:R-:W-:Y:S01]  /*4f10*/  @!P3 IMAD R77, R77, R88.reuse, RZ ;  /* 0x000000584d4db224 */ /* 0x080fe200078e02ff */
[----:B------:R0:W-:Y:S01]  /*4f20*/  @!P4 STG.E.U8 desc[UR36][R4.64+0x68], R3 ;  /* 0x000068030400c986 */ /* 0x0001e2000c101124 */
[----:B------:R-:W-:Y:S02]  /*4f30*/  ISETP.LT.OR P4, PT, R0, 0x72, !P1 ;  /* 0x000000720000780c */ /* 0x000fe40004f81670 */
[-C--:B--2---:R-:W-:Y:S01]  /*4f40*/  @!P2 IMAD R9, R78, R88.reuse, RZ ;  /* 0x000000584e09a224 */ /* 0x084fe200078e02ff */
[----:B------:R-:W-:Y:S01]  /*4f50*/  @!P3 STG.E.U8 desc[UR36][R4.64+0x69], R77 ;  /* 0x0000694d0400b986 */ /* 0x000fe2000c101124 */
[C---:B------:R-:W-:Y:S02]  /*4f60*/  ISETP.LT.OR P3, PT, R0.reuse, 0x71, !P1 ;  /* 0x000000710000780c */ /* 0x040fe40004f61670 */
[----:B------:R-:W-:Y:S01]  /*4f70*/  @!P5 IMAD R79, R79, R88, RZ ;  /* 0x000000584f4fd224 */ /* 0x000fe200078e02ff */
[----:B------:R-:W-:Y:S01]  /*4f80*/  @!P2 STG.E.U8 desc[UR36][R6.64+0x68], R9 ;  /* 0x000068090600a986 */ /* 0x000fe2000c101124 */
[----:B------:R-:W-:-:S03]  /*4f90*/  ISETP.LT.OR P2, PT, R0, 0x71, !P0 ;  /* 0x000000710000780c */ /* 0x000fc60004741670 */
[----:B------:R-:W-:Y:S01]  /*4fa0*/  @!P5 STG.E.U8 desc[UR36][R6.64+0x69], R79 ;  /* 0x0000694f0600d986 */ /* 0x000fe2000c101124 */
[----:B------:R-:W-:Y:S01]  /*4fb0*/  ISETP.LT.OR P5, PT, R0, 0x79, !P0 ;  /* 0x000000790000780c */ /* 0x000fe200047a1670 */
[----:B------:R-:W-:-:S04]  /*4fc0*/  @!P4 IMAD R81, R81, R88, RZ ;  /* 0x000000585151c224 */ /* 0x000fc800078e02ff */
[-C--:B-1----:R-:W-:Y:S01]  /*4fd0*/  @!P3 IMAD R11, R80, R88.reuse, RZ ;  /* 0x00000058500bb224 */ /* 0x082fe200078e02ff */
[----:B------:R-:W-:Y:S01]  /*4fe0*/  @!P4 STG.E.U8 desc[UR36][R4.64+0x71], R81 ;  /* 0x000071510400c986 */ /* 0x000fe2000c101124 */
[C---:B------:R-:W-:Y:S02]  /*4ff0*/  ISETP.LT.OR P4, PT, R0.reuse, 0x72, !P0 ;  /* 0x000000720000780c */ /* 0x040fe40004781670 */
[C---:B------:R-:W-:Y:S01]  /*5000*/  ISETP.LT.OR P0, PT, R0.reuse, 0x7a, !P0 ;  /* 0x0000007a0000780c */ /* 0x040fe20004701670 */
[----:B------:R1:W-:Y:S01]  /*5010*/  @!P3 STG.E.U8 desc[UR36][R4.64+0x70], R11 ;  /* 0x0000700b0400b986 */ /* 0x0003e2000c101124 */
[----:B------:R-:W-:Y:S01]  /*5020*/  ISETP.LT.OR P3, PT, R0, 0x79, !P1 ;  /* 0x000000790000780c */ /* 0x000fe20004f61670 */
[----:B0-----:R-:W-:Y:S01]  /*5030*/  @!P2 IMAD R3, R82, R88, RZ ;  /* 0x000000585203a224 */ /* 0x001fe200078e02ff */
[----:B------:R-:W-:-:S04]  /*5040*/  ISETP.LT.OR P1, PT, R0, 0x7a, !P1 ;  /* 0x0000007a0000780c */ /* 0x000fc80004f21670 */
[----:B------:R0:W-:Y:S03]  /*5050*/  @!P2 STG.E.U8 desc[UR36][R6.64+0x70], R3 ;  /* 0x000070030600a986 */ /* 0x0001e6000c101124 */
[-C--:B------:R-:W-:Y:S02]  /*5060*/  @!P4 IMAD R83, R83, R88.reuse, RZ ;  /* 0x000000585353c224 */ /* 0x080fe400078e02ff */
[-C--:B-1----:R-:W-:Y:S02]  /*5070*/  @!P5 IMAD R11, R86, R88.reuse, RZ ;  /* 0x00000058560bd224 */ /* 0x082fe400078e02ff */
[-C--:B------:R-:W-:Y:S01]  /*5080*/  @!P3 IMAD R9, R84, R88.reuse, RZ ;  /* 0x000000585409b224 */ /* 0x080fe200078e02ff */
[----:B------:R0:W-:Y:S01]  /*5090*/  @!P4 STG.E.U8 desc[UR36][R6.64+0x71], R83 ;  /* 0x000071530600c986 */ /* 0x0001e2000c101124 */
[-C--:B------:R-:W-:Y:S02]  /*50a0*/  @!P1 IMAD R85, R85, R88.reuse, RZ ;  /* 0x0000005855559224 */ /* 0x080fe400078e02ff */
[----:B------:R-:W-:Y:S01]  /*50b0*/  @!P0 IMAD R87, R87, R88, RZ ;  /* 0x0000005857578224 */ /* 0x000fe200078e02ff */
[----:B------:R0:W-:Y:S04]  /*50c0*/  @!P3 STG.E.U8 desc[UR36][R4.64+0x78], R9 ;  /* 0x000078090400b986 */ /* 0x0001e8000c101124 */
[----:B------:R0:W-:Y:S04]  /*50d0*/  @!P1 STG.E.U8 desc[UR36][R4.64+0x79], R85 ;  /* 0x0000795504009986 */ /* 0x0001e8000c101124 */
[----:B------:R0:W-:Y:S04]  /*50e0*/  @!P5 STG.E.U8 desc[UR36][R6.64+0x78], R11 ;  /* 0x0000780b0600d986 */ /* 0x0001e8000c101124 */
[----:B------:R0:W-:Y:S02]  /*50f0*/  @!P0 STG.E.U8 desc[UR36][R6.64+0x79], R87 ;  /* 0x0000795706008986 */ /* 0x0001e4000c101124 */
.L_x_162:
[----:B------:R-:W-:Y:S05]  /*5100*/  BSYNC B0 ;  /* 0x0000000000007941 */ /* 0x000fea0003800000 */
.L_x_32:
[----:B0-----:R-:W2:Y:S01]  /*5110*/  LDL.64 R2, [R1] ;  /* 0x0000000001027983 */ /* 0x001ea20000100a00 */
[----:B------:R-:W-:Y:S01]  /*5120*/  ULDC.64 UR4, c[0x0][0x650] ;  /* 0x0001940000047ab9 */ /* 0x000fe20000000a00 */
[----:B------:R0:W-:Y:S01]  /*5130*/  SYNCS.ARRIVE.TRANS64.A1T0 RZ, [R96+UR47], RZ ;  /* 0x000000ff60ff79a7 */ /* 0x0001e2000810002f */
[----:B------:R-:W-:Y:S01]  /*5140*/  PRMT R0, RZ, 0x7610, R0 ;  /* 0x00007610ff007816 */ /* 0x000fe20000000000 */
[----:B------:R-:W-:Y:S02]  /*5150*/  IMAD.MOV.U32 R19, RZ, RZ, -0x1 ;  /* 0xffffffffff137424 */ /* 0x000fe400078e00ff */
[----:B------:R-:W-:Y:S01]  /*5160*/  IMAD.MOV.U32 R22, RZ, RZ, -0x1 ;  /* 0xffffffffff167424 */ /* 0x000fe200078e00ff */
[----:B--2---:R-:W-:-:S04]  /*5170*/  LEA R18, P0, R2, R18, 0x1 ;  /* 0x0000001202127211 */ /* 0x004fc800078008ff */
[----:B------:R-:W-:Y:S01]  /*5180*/  LEA.HI.X R17, R2, R17, R23, 0x1, P0 ;  /* 0x0000001102117211 */ /* 0x000fe200000f0c17 */
[----:B------:R-:W-:Y:S01]  /*5190*/  IMAD.MOV.U32 R2, RZ, RZ, -0x1 ;  /* 0xffffffffff027424 */ /* 0x000fe200078e00ff */
[----:B------:R-:W-:-:S04]  /*51a0*/  ISETP.GE.U32.AND P0, PT, R18, UR4, PT ;  /* 0x0000000412007c0c */ /* 0x000fc8000bf06070 */
[----:B------:R-:W-:-:S13]  /*51b0*/  ISETP.GE.U32.AND.EX P0, PT, R17, UR5, PT, P0 ;  /* 0x0000000511007c0c */ /* 0x000fda000bf06100 */
[----:B0-----:R-:W-:Y:S05]  /*51c0*/  @P0 BRA `(.L_x_163) ;  /* 0x0000000400700947 */ /* 0x001fea0003800000 */
[----:B------:R-:W0:Y:S01]  /*51d0*/  S2R R10, SR_CTAID.X ;  /* 0x00000000000a7919 */ /* 0x000e220000002500 */
[----:B------:R-:W2:Y:S01]  /*51e0*/  LDC.64 R8, c[0x0][0x628] ;  /* 0x00018a00ff087b82 */ /* 0x000ea20000000a00 */
[----:B------:R-:W-:Y:S01]  /*51f0*/  ULDC UR4, c[0x0][0x150] ;  /* 0x0000540000047ab9 */ /* 0x000fe20000000800 */
[----:B----4-:R-:W-:Y:S01]  /*5200*/  IMAD.MOV.U32 R6, RZ, RZ, R18 ;  /* 0x000000ffff067224 */ /* 0x010fe200078e0012 */
[----:B------:R-:W4:Y:S01]  /*5210*/  S2R R20, SR_CTAID.Y ;  /* 0x0000000000147919 */ /* 0x000f220000002600 */
[----:B------:R-:W-:-:S04]  /*5220*/  IMAD.MOV.U32 R7, RZ, RZ, R17 ;  /* 0x000000ffff077224 */ /* 0x000fc800078e0011 */
[----:B-1----:R-:W1:Y:S08]  /*5230*/  LDC R15, c[0x0][0x144] ;  /* 0x00005100ff0f7b82 */ /* 0x002e700000000800 */
[----:B------:R-:W1:Y:S08]  /*5240*/  LDC R0, c[0x0][0x630] ;  /* 0x00018c00ff007b82 */ /* 0x000e700000000800 */
[----:B------:R-:W1:Y:S01]  /*5250*/  LDC.64 R12, c[0x0][0x620] ;  /* 0x00018800ff0c7b82 */ /* 0x000e620000000a00 */
[----:B--2---:R-:W-:-:S04]  /*5260*/  ISETP.NE.U32.AND P0, PT, R8, RZ, PT ;  /* 0x000000ff0800720c */ /* 0x004fc80003f05070 */
[----:B------:R-:W-:Y:S02]  /*5270*/  ISETP.NE.AND.EX P0, PT, R9, RZ, PT, P0 ;  /* 0x000000ff0900720c */ /* 0x000fe40003f05300 */
[----:B0-----:R-:W-:-:S05]  /*5280*/  I2FP.F32.U32 R2, R10 ;  /* 0x0000000a00027245 */ /* 0x001fca0000201000 */
[----:B------:R-:W-:-:S04]  /*5290*/  FMUL R2, R2, UR4 ;  /* 0x0000000402027c20 */ /* 0x000fc80008400000 */
[----:B------:R0:W2:Y:S02]  /*52a0*/  F2I.U32.TRUNC.NTZ R14, R2 ;  /* 0x00000002000e7305 */ /* 0x0000a4000020f000 */
[----:B----4-:R-:W-:Y:S05]  /*52b0*/  @!P0 BRA `(.L_x_164) ;  /* 0x0000000000288947 */ /* 0x010fea0003800000 */
[----:B------:R-:W4:Y:S02]  /*52c0*/  LDC R3, c[0x0][0x634] ;  /* 0x00018d00ff037b82 */ /* 0x000f240000000800 */
[----:B----4-:R-:W-:-:S05]  /*52d0*/  IADD3 R7, P0, R18, R3, RZ ;  /* 0x0000000312077210 */ /* 0x010fca0007f1e0ff */
[----:B---3--:R-:W-:-:S04]  /*52e0*/  IMAD.X R11, RZ, RZ, R17, P0 ;  /* 0x000000ffff0b7224 */ /* 0x008fc800000e0611 */
[----:B0-----:R-:W-:-:S04]  /*52f0*/  IMAD.WIDE.U32 R2, R11, R8, RZ ;  /* 0x000000080b027225 */ /* 0x001fc800078e00ff */
[----:B------:R-:W-:-:S04]  /*5300*/  IMAD.WIDE.U32 R4, P0, R7, R9, R2 ;  /* 0x0000000907047225 */ /* 0x000fc80007800002 */
[----:B------:R-:W-:-:S04]  /*5310*/  IMAD.WIDE.U32 R2, R7, R8, RZ ;  /* 0x0000000807027225 */ /* 0x000fc800078e00ff */
[----:B------:R-:W-:Y:S01]  /*5320*/  IMAD.X R7, RZ, RZ, RZ, P0 ;  /* 0x000000ffff077224 */ /* 0x000fe200000e06ff */
[----:B------:R-:W-:Y:S01]  /*5330*/  IADD3 RZ, P0, R3, R4, RZ ;  /* 0x0000000403ff7210 */ /* 0x000fe20007f1e0ff */
[----:B------:R-:W-:-:S04]  /*5340*/  IMAD.MOV.U32 R6, RZ, RZ, R5 ;  /* 0x000000ffff067224 */ /* 0x000fc800078e0005 */
[----:B------:R-:W-:-:S08]  /*5350*/  IMAD.WIDE.U32.X R6, R11, R9, R6, P0 ;  /* 0x000000090b067225 */ /* 0x000fd000000e0406 */
.L_x_164:
[----:B------:R-:W4:Y:S01]  /*5360*/  LDC.64 R26, c[0x0][0x640] ;  /* 0x00019000ff1a7b82 */ /* 0x000f220000000a00 */
[-C--:B-1-3--:R-:W-:Y:S01]  /*5370*/  SHF.R.U64 R11, R6, R0.reuse, R7 ;  /* 0x00000000060b7219 */ /* 0x08afe20000001207 */
[----:B------:R-:W-:Y:S01]  /*5380*/  IMAD.MOV.U32 R19, RZ, RZ, R17 ;  /* 0x000000ffff137224 */ /* 0x000fe200078e0011 */
[----:B------:R-:W-:Y:S01]  /*5390*/  SHF.R.U32.HI R0, RZ, R0, R7 ;  /* 0x00000000ff007219 */ /* 0x000fe20000011607 */
[----:B--2---:R-:W-:Y:S01]  /*53a0*/  IMAD.MOV R14, RZ, RZ, -R14 ;  /* 0x000000ffff0e7224 */ /* 0x004fe200078e0a0e */
[----:B------:R-:W-:Y:S01]  /*53b0*/  IADD3 R5, P0, RZ, -R11, RZ ;  /* 0x8000000bff057210 */ /* 0x000fe20007f1e0ff */
[----:B------:R-:W-:Y:S01]  /*53c0*/  ULDC UR4, c[0x0][0x154] ;  /* 0x0000550000047ab9 */ /* 0x000fe20000000800 */
[----:B------:R-:W-:Y:S01]  /*53d0*/  IMAD.MOV.U32 R7, RZ, RZ, 0x1 ;  /* 0x00000001ff077424 */ /* 0x000fe200078e00ff */
[----:B------:R-:W1:Y:S01]  /*53e0*/  LDC R4, c[0x0][0x618] ;  /* 0x00018600ff047b82 */ /* 0x000e620000000800 */
[----:B------:R-:W-:Y:S02]  /*53f0*/  IMAD R22, R15, R14, R10 ;  /* 0x0000000e0f167224 */ /* 0x000fe400078e020a */
[----:B------:R-:W-:-:S04]  /*5400*/  IMAD.X R3, RZ, RZ, ~R0, P0 ;  /* 0x000000ffff037224 */ /* 0x000fc800000e0e00 */
[-C--:B------:R-:W-:Y:S01]  /*5410*/  IMAD R0, R3, R12.reuse, RZ ;  /* 0x0000000c03007224 */ /* 0x080fe200078e02ff */
[----:B------:R-:W2:Y:S01]  /*5420*/  LDC R6, c[0x0][0x608] ;  /* 0x00018200ff067b82 */ /* 0x000ea20000000800 */
[----:B0-----:R-:W-:-:S04]  /*5430*/  IMAD.WIDE.U32 R2, R5, R12, R18 ;  /* 0x0000000c05027225 */ /* 0x001fc800078e0012 */
[----:B------:R-:W-:Y:S01]  /*5440*/  IMAD R5, R5, R13, R0 ;  /* 0x0000000d05057224 */ /* 0x000fe200078e0200 */
[----:B------:R-:W-:Y:S02]  /*5450*/  I2FP.F32.U32 R0, R20 ;  /* 0x0000001400007245 */ /* 0x000fe40000201000 */
[----:B------:R-:W0:Y:S01]  /*5460*/  LDC R24, c[0x0][0x658] ;  /* 0x00019600ff187b82 */ /* 0x000e220000000800 */
[----:B------:R-:W-:Y:S01]  /*5470*/  IMAD.IADD R3, R3, 0x1, R5 ;  /* 0x0000000103037824 */ /* 0x000fe200078e0205 */
[----:B----4-:R-:W-:Y:S01]  /*5480*/  ISETP.NE.U32.AND P0, PT, R26, RZ, PT ;  /* 0x000000ff1a00720c */ /* 0x010fe20003f05070 */
[----:B------:R-:W-:Y:S01]  /*5490*/  FMUL R0, R0, UR4 ;  /* 0x0000000400007c20 */ /* 0x000fe20008400000 */
[----:B------:R-:W-:Y:S02]  /*54a0*/  IMAD.MOV.U32 R5, RZ, RZ, -0x1 ;  /* 0xffffffffff057424 */ /* 0x000fe400078e00ff */
[----:B------:R-:W-:Y:S01]  /*54b0*/  ISETP.NE.AND.EX P0, PT, R27, RZ, PT, P0 ;  /* 0x000000ff1b00720c */ /* 0x000fe20003f05300 */
[----:B------:R3:W4:Y:S01]  /*54c0*/  F2I.U32.TRUNC.NTZ R12, R0 ;  /* 0x00000000000c7305 */ /* 0x000722000020f000 */
[----:B------:R-:W3:Y:S01]  /*54d0*/  LDC R15, c[0x0][0x148] ;  /* 0x00005200ff0f7b82 */ /* 0x000ee20000000800 */
[----:B-1----:R-:W-:-:S02]  /*54e0*/  SHF.R.U64 R10, R2, R4, R3 ;  /* 0x00000004020a7219 */ /* 0x002fc40000001203 */
[----:B------:R-:W-:-:S05]  /*54f0*/  SHF.R.U32.HI R3, RZ, R4, R3 ;  /* 0x00000004ff037219 */ /* 0x000fca0000011603 */
[----:B------:R-:W1:Y:S01]  /*5500*/  LDC R14, c[0x0][0x600] ;  /* 0x00018000ff0e7b82 */ /* 0x000e620000000800 */
[-CC-:B--2---:R-:W-:Y:S02]  /*5510*/  SHF.R.U64 R8, R10, R6.reuse, R3.reuse ;  /* 0x000000060a087219 */ /* 0x184fe40000001203 */
[----:B------:R-:W-:-:S05]  /*5520*/  SHF.R.U32.HI R3, RZ, R6, R3 ;  /* 0x00000006ff037219 */ /* 0x000fca0000011603 */
[----:B------:R-:W2:Y:S01]  /*5530*/  LDC R21, c[0x0][0x648] ;  /* 0x00019200ff157b82 */ /* 0x000ea20000000800 */
[-CC-:B0-----:R-:W-:Y:S02]  /*5540*/  SHF.R.U64 R13, R8, R24.reuse, R3.reuse ;  /* 0x00000018080d7219 */ /* 0x181fe40000001203 */
[-C--:B------:R-:W-:Y:S02]  /*5550*/  SHF.L.U32 R5, R5, R24.reuse, RZ ;  /* 0x0000001805057219 */ /* 0x080fe400000006ff */
[-C--:B------:R-:W-:Y:S01]  /*5560*/  SHF.R.U32.HI R3, RZ, R24.reuse, R3 ;  /* 0x00000018ff037219 */ /* 0x080fe20000011603 */
[----:B------:R-:W-:Y:S01]  /*5570*/  IMAD.MOV.U32 R2, RZ, RZ, R13 ;  /* 0x000000ffff027224 */ /* 0x000fe200078e000d */
[----:B------:R-:W-:Y:S01]  /*5580*/  SHF.L.U32 R24, R7, R24, RZ ;  /* 0x0000001807187219 */ /* 0x000fe200000006ff */
[----:B------:R-:W0:Y:S01]  /*5590*/  LDC R25, c[0x0][0x638] ;  /* 0x00018e00ff197b82 */ /* 0x000e220000000800 */
[----:B------:R-:W-:-:S07]  /*55a0*/  LOP3.LUT R19, RZ, R5, RZ, 0x33, !PT ;  /* 0x00000005ff137212 */ /* 0x000fce00078e33ff */
[----:B------:R-:W0:Y:S01]  /*55b0*/  LDC R28, c[0x0][0x610] ;  /* 0x00018400ff1c7b82 */ /* 0x000e220000000800 */
[----:B----4-:R-:W-:Y:S05]  /*55c0*/  @!P0 BRA `(.L_x_165) ;  /* 0x0000000000288947 */ /* 0x010fea0003800000 */
[----:B---3--:R-:W3:Y:S02]  /*55d0*/  LDC R0, c[0x0][0x64c] ;  /* 0x00019300ff007b82 */ /* 0x008ee40000000800 */
[----:B---3--:R-:W-:-:S05]  /*55e0*/  IADD3 R7, P0, R13, R0, RZ ;  /* 0x000000000d077210 */ /* 0x008fca0007f1e0ff */
        /* <DEDUP_REMOVED lines=8> */
.L_x_165:
[----:B------:R-:W4:Y:S01]  /*5670*/  LDC R4, c[0x0][0x65c] ;  /* 0x00019700ff047b82 */ /* 0x000f220000000800 */
[----:B--23--:R-:W-:Y:S01]  /*5680*/  SHF.R.U64 R0, R2, R21, R3 ;  /* 0x0000001502007219 */ /* 0x00cfe20000001203 */
[----:B-1----:R-:W-:Y:S01]  /*5690*/  VIADD R3, R14, 0xffffffff ;  /* 0xffffffff0e037836 */ /* 0x002fe20000000000 */
[----:B------:R-:W-:Y:S01]  /*56a0*/  LOP3.LUT R19, R8, R19, RZ, 0xc0, !PT ;  /* 0x0000001308137212 */ /* 0x000fe200078ec0ff */
[----:B------:R-:W-:Y:S02]  /*56b0*/  IMAD.MOV R12, RZ, RZ, -R12 ;  /* 0x000000ffff0c7224 */ /* 0x000fe400078e0a0c */
[----:B------:R-:W-:Y:S01]  /*56c0*/  IMAD.MOV R2, RZ, RZ, -R0 ;  /* 0x000000ffff027224 */ /* 0x000fe200078e0a00 */
[----:B------:R-:W-:Y:S01]  /*56d0*/  LOP3.LUT R3, R10, R3, RZ, 0xc0, !PT ;  /* 0x000000030a037212 */ /* 0x000fe200078ec0ff */
[----:B------:R-:W-:Y:S02]  /*56e0*/  IMAD R19, R24, R0, R19 ;  /* 0x0000000018137224 */ /* 0x000fe400078e0213 */
[----:B0-----:R-:W-:-:S04]  /*56f0*/  IMAD R0, R2, R25, R13 ;  /* 0x0000001902007224 */ /* 0x001fc800078e020d */
[----:B------:R-:W-:Y:S01]  /*5700*/  IMAD R2, R0, R14, R3 ;  /* 0x0000000e00027224 */ /* 0x000fe200078e0203 */
[----:B----4-:R-:W-:Y:S01]  /*5710*/  ISETP.NE.AND P0, PT, R4, 0x1, PT ;  /* 0x000000010400780c */ /* 0x010fe20003f05270 */
[----:B------:R-:W-:-:S05]  /*5720*/  IMAD.MOV.U32 R4, RZ, RZ, 0x1 ;  /* 0x00000001ff047424 */ /* 0x000fca00078e00ff */
[----:B------:R-:W-:-:S07]  /*5730*/  PRMT R0, R4, 0x7610, R0 ;  /* 0x0000761004007816 */ /* 0x000fce0000000000 */
[----:B------:R-:W-:-:S04]  /*5740*/  @P0 IMAD R22, R15, R12, R20 ;  /* 0x0000000c0f160224 */ /* 0x000fc800078e0214 */
[----:B------:R-:W-:-:S05]  /*5750*/  IMAD R19, R19, R28, R22 ;  /* 0x0000001c13137224 */ /* 0x000fca00078e0216 */
[----:B------:R-:W-:Y:S02]  /*5760*/  SEL R22, R2, R19, !P0 ;  /* 0x0000001302167207 */ /* 0x000fe40004000000 */
[----:B------:R-:W-:Y:S01]  /*5770*/  SEL R19, R19, R2, !P0 ;  /* 0x0000000213137207 */ /* 0x000fe20004000000 */
[----:B------:R-:W-:-:S07]  /*5780*/  IMAD.MOV.U32 R2, RZ, RZ, R11 ;  /* 0x000000ffff027224 */ /* 0x000fce00078e000b */
.L_x_163:
[----:B------:R-:W-:Y:S02]  /*5790*/  LOP3.LUT P0, RZ, R0, 0xff, RZ, 0xc0, !PT ;  /* 0x000000ff00ff7812 */ /* 0x000fe4000780c0ff */
[----:B------:R-:W-:-:S11]  /*57a0*/  LOP3.LUT R99, R99, 0x1, RZ, 0x3c, !PT ;  /* 0x0000000163637812 */ /* 0x000fd600078e3cff */
[----:B------:R-:W-:Y:S05]  /*57b0*/  @P0 BRA `(.L_x_166) ;  /* 0xffffffbc00400947 */ /* 0x000fea000383ffff */
[----:B------:R-:W-:Y:S05]  /*57c0*/  EXIT ;  /* 0x000000000000794d */ /* 0x000fea0003800000 */
.L_x_13:
[----:B------:R-:W-:-:S08]  /*57d0*/  ISETP.NE.AND P0, PT, R0, RZ, PT ;  /* 0x000000ff0000720c */ /* 0x000fd00003f05270 */
[----:B0-----:R-:W0:-:S00]  /*57e0*/  USETMAXREG.DEALLOC.CTAPOOL 0x28 ;  /* 0x00000028000079c8 */ /* 0x001e0000080e0500 */
[----:B------:R-:W-:Y:S05]  /*57f0*/  @P0 EXIT ;  /* 0x000000000000094d */ /* 0x000fea0003800000 */
[----:B0-----:R-:W-:Y:S01]  /*5800*/  LOP3.LUT P0, RZ, R8, 0xff, RZ, 0xc0, !PT ;  /* 0x000000ff08ff7812 */ /* 0x001fe2000780c0ff */
[----:B------:R-:W-:Y:S02]  /*5810*/  IMAD.MOV.U32 R0, RZ, RZ, 0x1 ;  /* 0x00000001ff007424 */ /* 0x000fe400078e00ff */
[----:B------:R-:W-:-:S10]  /*5820*/  IMAD.MOV.U32 R7, RZ, RZ, RZ ;  /* 0x000000ffff077224 */ /* 0x000fd400078e00ff */
[----:B------:R-:W-:Y:S05]  /*5830*/  @!P0 BRA `(.L_x_167) ;  /* 0x0000000c001c8947 */ /* 0x000fea0003800000 */
[----:B------:R-:W-:Y:S01]  /*5840*/  LOP3.LUT P0, RZ, R4, 0x1f, RZ, 0xc0, !PT ;  /* 0x0000001f04ff7812 */ /* 0x000fe2000780c0ff */
[----:B------:R-:W-:Y:S01]  /*5850*/  ULDC UR5, c[0x0][0x658] ;  /* 0x0001960000057ab9 */ /* 0x000fe20000000800 */
[----:B------:R-:W-:Y:S01]  /*5860*/  UMOV UR6, 0xffffffff ;  /* 0xffffffff00067882 */ /* 0x000fe20000000000 */
[----:B------:R-:W-:Y:S01]  /*5870*/  BSSY B0, `(.L_x_167) ;  /* 0x00000c3000007945 */ /* 0x000fe20003800000 */
[----:B------:R-:W-:Y:S01]  /*5880*/  USHF.L.U32 UR6, UR6, UR5, URZ ;  /* 0x0000000506067299 */ /* 0x000fe2000800063f */
[C---:B------:R-:W-:Y:S01]  /*5890*/  ISETP.NE.AND P2, PT, R3.reuse, RZ, PT ;  /* 0x000000ff0300720c */ /* 0x040fe20003f45270 */
[----:B------:R-:W-:Y:S01]  /*58a0*/  IMAD.MOV.U32 R8, RZ, RZ, 0x1 ;  /* 0x00000001ff087424 */ /* 0x000fe200078e00ff */
[----:B------:R-:W-:Y:S01]  /*58b0*/  ISETP.NE.OR P0, PT, R3, RZ, !P0 ;  /* 0x000000ff0300720c */ /* 0x000fe20004705670 */
[----:B------:R-:W-:Y:S01]  /*58c0*/  IMAD.MOV.U32 R0, RZ, RZ, 0x1 ;  /* 0x00000001ff007424 */ /* 0x000fe200078e00ff */
[----:B------:R-:W-:Y:S01]  /*58d0*/  LOP3.LUT R6, R16, 0x2, RZ, 0xfc, !PT ;  /* 0x0000000210067812 */ /* 0x000fe200078efcff */
[----:B------:R-:W-:Y:S01]  /*58e0*/  IMAD.MOV.U32 R7, RZ, RZ, RZ ;  /* 0x000000ffff077224 */ /* 0x000fe200078e00ff */
[----:B------:R-:W-:Y:S01]  /*58f0*/  ULDC UR4, c[0x0][0x600] ;  /* 0x0001800000047ab9 */ /* 0x000fe20000000800 */
[----:B------:R-:W-:Y:S01]  /*5900*/  UMOV UR7, 0x1 ;  /* 0x0000000100077882 */ /* 0x000fe20000000000 */
[----:B------:R-:W-:-:S02]  /*5910*/  UIADD3 UR19, UR40, 0x1, URZ ;  /* 0x0000000128137890 */ /* 0x000fc4000fffe03f */
[----:B------:R-:W-:Y:S02]  /*5920*/  UIADD3 UR15, UR4, -0x1, URZ ;  /* 0xffffffff040f7890 */ /* 0x000fe4000fffe03f */
[----:B------:R-:W-:Y:S02]  /*5930*/  USHF.L.U32 UR17, UR7, UR5, URZ ;  /* 0x0000000507117299 */ /* 0x000fe4000800063f */
[----:B------:R-:W-:Y:S01]  /*5940*/  ULOP3.LUT UR16, URZ, UR6, URZ, 0x33, !UPT ;  /* 0x000000063f107292 */ /* 0x000fe2000f8e333f */
[----:B------:R-:W-:-:S11]  /*5950*/  ULDC.64 UR20, c[0x0][0x198] ;  /* 0x0000660000147ab9 */ /* 0x000fd60000000a00 */
.L_x_179:
[----:B------:R-:W-:-:S03]  /*5960*/  UMOV UR4, 0xffffffff ;  /* 0xffffffff00047882 */ /* 0x000fc60000000000 */
[----:B------:R-:W-:Y:S05]  /*5970*/  BRA.DIV UR4, `(.L_x_168) ;  /* 0x0000001204047947 */ /* 0x000fea000b800000 */
[----:B------:R-:W-:-:S13]  /*5980*/  ELECT P6, URZ, PT ;  /* 0x00000000003f782f */ /* 0x000fda00038c0000 */
.L_x_193:
[----:B------:R-:W0:Y:S01]  /*5990*/  LDC R3, c[0x0][0x28c] ;  /* 0x0000a300ff037b82 */ /* 0x000e220000000800 */
[----:B------:R-:W-:Y:S01]  /*59a0*/  BSSY B1, `(.L_x_169) ;  /* 0x0000037000017945 */ /* 0x000fe20003800000 */
[----:B0-----:R-:W-:-:S13]  /*59b0*/  ISETP.LT.OR P6, PT, R3, 0x1, !P6 ;  /* 0x000000010300780c */ /* 0x001fda00077c1670 */
[----:B------:R-:W-:Y:S05]  /*59c0*/  @P6 BRA `(.L_x_170) ;  /* 0x0000000000d06947 */ /* 0x000fea0003800000 */
[----:B------:R-:W-:Y:S02]  /*59d0*/  IMAD.SHL.U32 R22, R22, 0x80, RZ ;  /* 0x0000008016167824 */ /* 0x000fe400078e00ff */
[----:B------:R-:W-:Y:S02]  /*59e0*/  IMAD.SHL.U32 R19, R19, 0x40, RZ ;  /* 0x0000004013137824 */ /* 0x000fe400078e00ff */
[----:B------:R-:W-:Y:S02]  /*59f0*/  IMAD.MOV.U32 R12, RZ, RZ, RZ ;  /* 0x000000ffff0c7224 */ /* 0x000fe400078e00ff */
[----:B------:R-:W-:Y:S02]  /*5a00*/  IMAD.U32 R13, RZ, RZ, UR19 ;  /* 0x00000013ff0d7e24 */ /* 0x000fe4000f8e00ff */
[----:B------:R-:W-:Y:S02]  /*5a10*/  IMAD.MOV.U32 R3, RZ, RZ, R0 ;  /* 0x000000ffff037224 */ /* 0x000fe400078e0000 */
[----:B------:R-:W-:-:S07]  /*5a20*/  IMAD.MOV.U32 R4, RZ, RZ, R7 ;  /* 0x000000ffff047224 */ /* 0x000fce00078e0007 */
.L_x_174:
[----:B------:R-:W0:Y:S01]  /*5a30*/  S2R R10, SR_CgaCtaId ;  /* 0x00000000000a7919 */ /* 0x000e220000008800 */
[----:B------:R-:W-:Y:S01]  /*5a40*/  MOV R5, 0x400 ;  /* 0x0000040000057802 */ /* 0x000fe20000000f00 */
[----:B------:R-:W1:Y:S03]  /*5a50*/  @!P2 LDC R9, c[0x0][0x500] ;  /* 0x00014000ff09ab82 */ /* 0x000e660000000800 */
[----:B0-----:R-:W-:Y:S02]  /*5a60*/  LEA R11, R10, R5, 0x18 ;  /* 0x000000050a0b7211 */ /* 0x001fe400078ec0ff */
[----:B------:R-:W-:-:S03]  /*5a70*/  SHF.L.U32 R5, R3, 0x1f, RZ ;  /* 0x0000001f03057819 */ /* 0x000fc600000006ff */
[----:B------:R-:W-:-:S04]  /*5a80*/  IMAD R10, R4, 0x8, R11 ;  /* 0x00000008040a7824 */ /* 0x000fc800078e020b */
[----:B------:R-:W0:Y:S02]  /*5a90*/  SYNCS.PHASECHK.TRANS64.TRYWAIT P1, [R10+URZ+0x28], R5 ;  /* 0x000028050a0075a7 */ /* 0x000e24000802017f */
[----:B01----:R-:W-:Y:S05]  /*5aa0*/  @!P1 BRA `(.L_x_171) ;  /* 0x0000000c00d89947 */ /* 0x003fea0003800000 */
.L_x_194:
[----:B0-----:R-:W-:Y:S01]  /*5ab0*/  PRMT R5, R6, 0x9910, RZ ;  /* 0x0000991006057816 */ /* 0x001fe200000000ff */
[----:B------:R0:W-:Y:S03]  /*5ac0*/  @!P2 SYNCS.ARRIVE.TRANS64 RZ, [R10+URZ], R9 ;  /* 0x000000090affa9a7 */ /* 0x0001e6000800003f */
[----:B------:R-:W-:-:S13]  /*5ad0*/  ISETP.NE.AND P1, PT, R5, 0x2, PT ;  /* 0x000000020500780c */ /* 0x000fda0003f25270 */
[----:B0-----:R-:W-:Y:S05]  /*5ae0*/  @P1 BRA `(.L_x_172) ;  /* 0x0000000000041947 */ /* 0x001fea0003800000 */
[----:B------:R-:W-:Y:S01]  /*5af0*/  BPT.TRAP 0x1 ;  /* 0x000000040000795c */ /* 0x000fe20000300000 */
.L_x_172:
[----:B------:R-:W-:Y:S05]  /*5b00*/  @P0 BRA `(.L_x_173) ;  /* 0x0000000000040947 */ /* 0x000fea0003800000 */
[----:B------:R-:W-:Y:S01]  /*5b10*/  BPT.TRAP 0x1 ;  /* 0x000000040000795c */ /* 0x000fe20000300000 */
.L_x_173:
[--C-:B------:R-:W-:Y:S01]  /*5b20*/  IMAD R5, R4, 0x1000, R11.reuse ;  /* 0x0000100004057824 */ /* 0x100fe200078e020b */
[----:B------:R-:W-:Y:S01]  /*5b30*/  R2UR UR9, R10 ;  /* 0x000000000a0972ca */ /* 0x000fe200000e0000 */
[C---:B------:R-:W-:Y:S01]  /*5b40*/  IMAD R11, R4.reuse, 0x2000, R11 ;  /* 0x00002000040b7824 */ /* 0x040fe200078e020b */
[----:B------:R-:W-:Y:S01]  /*5b50*/  UIADD3 UR4, UP0, UR20, 0xf0, URZ ;  /* 0x000000f014047890 */ /* 0x000fe2000ff1e03f */
[----:B------:R-:W-:Y:S01]  /*5b60*/  VIADD R13, R13, 0xffffffff ;  /* 0xffffffff0d0d7836 */ /* 0x000fe20000000000 */
[----:B------:R-:W-:Y:S01]  /*5b70*/  R2UR UR5, R5 ;  /* 0x00000000050572ca */ /* 0x000fe200000e0000 */
[----:B------:R-:W-:Y:S01]  /*5b80*/  UIADD3 UR22, UP1, UR20, 0x1f0, URZ ;  /* 0x000001f014167890 */ /* 0x000fe2000ff3e03f */
[----:B------:R-:W-:Y:S01]  /*5b90*/  R2UR UR8, R11 ;  /* 0x000000000b0872ca */ /* 0x000fe200000e0000 */
[----:B------:R-:W-:Y:S01]  /*5ba0*/  VIADD R4, R4, 0x1 ;  /* 0x0000000104047836 */ /* 0x000fe20000000000 */
[----:B------:R-:W-:Y:S01]  /*5bb0*/  R2UR UR11, R19 ;  /* 0x00000000130b72ca */ /* 0x000fe200000e0000 */
[----:B------:R-:W-:Y:S01]  /*5bc0*/  UIADD3.X UR23, URZ, UR21, URZ, UP1, !UPT ;  /* 0x000000153f177290 */ /* 0x000fe20008ffe43f */
[----:B------:R-:W-:Y:S01]  /*5bd0*/  R2UR UR10, R12 ;  /* 0x000000000c0a72ca */ /* 0x000fe200000e0000 */
[----:B------:R-:W-:Y:S01]  /*5be0*/  UMOV UR6, 0x0 ;  /* 0x0000000000067882 */ /* 0x000fe20000000000 */
[----:B------:R-:W-:Y:S01]  /*5bf0*/  R2UR UR12, R2 ;  /* 0x00000000020c72ca */ /* 0x000fe200000e0000 */
[----:B------:R-:W-:Y:S01]  /*5c00*/  UMOV UR7, 0x10000000 ;  /* 0x1000000000077882 */ /* 0x000fe20000000000 */
[----:B------:R-:W-:Y:S01]  /*5c10*/  R2UR UR18, R22 ;  /* 0x00000000161272ca */ /* 0x000fe200000e0000 */
[----:B------:R-:W-:Y:S01]  /*5c20*/  VIADD R12, R12, 0x40 ;  /* 0x000000400c0c7836 */ /* 0x000fe20000000000 */
[----:B------:R-:W-:Y:S01]  /*5c30*/  ISETP.GT.AND P3, PT, R13, 0x1, PT ;  /* 0x000000010d00780c */ /* 0x000fe20003f64270 */
[----:B------:R-:W-:Y:S01]  /*5c40*/  UIADD3 UR13, UR5, 0x180, URZ ;  /* 0x00000180050d7890 */ /* 0x000fe2000fffe03f */
[----:B------:R-:W-:Y:S01]  /*5c50*/  ISETP.NE.AND P1, PT, R4, 0x5, PT ;  /* 0x000000050400780c */ /* 0x000fe20003f25270 */
[----:B------:R-:W-:-:S02]  /*5c60*/  UIADD3.X UR5, URZ, UR21, URZ, UP0, !UPT ;  /* 0x000000153f057290 */ /* 0x000fc400087fe43f */
[----:B------:R-:W-:Y:S01]  /*5c70*/  UIADD3 UR14, UR8, 0x5180, URZ ;  /* 0x00005180080e7890 */ /* 0x000fe2000fffe03f */
[----:B------:R-:W-:Y:S02]  /*5c80*/  SEL R10, RZ, 0x1, P1 ;  /* 0x00000001ff0a7807 */ /* 0x000fe40000800000 */
[----:B------:R-:W-:Y:S01]  /*5c90*/  UMOV UR8, UR13 ;  /* 0x0000000d00087c82 */ /* 0x000fe20008000000 */
[----:B------:R-:W-:Y:S02]  /*5ca0*/  SEL R4, R4, RZ, P1 ;  /* 0x000000ff04047207 */ /* 0x000fe40000800000 */
[----:B------:R-:W-:Y:S01]  /*5cb0*/  LOP3.LUT R3, R3, R10, RZ, 0x3c, !PT ;  /* 0x0000000a03037212 */ /* 0x000fe200078e3cff */
[----:B------:R0:W-:Y:S02]  /*5cc0*/  UTMALDG.3D [UR8], [UR4], desc[UR6] ;  /* 0x00000608040075b4 */ /* 0x0001e40008011000 */
[----:B0-----:R-:W-:Y:S01]  /*5cd0*/  UMOV UR8, UR14 ;  /* 0x0000000e00087c82 */ /* 0x001fe20008000000 */
[----:B------:R-:W-:-:S02]  /*5ce0*/  UMOV UR11, UR18 ;  /* 0x00000012000b7c82 */ /* 0x000fc40008000000 */
[----:B------:R0:W-:Y:S02]  /*5cf0*/  UTMALDG.3D [UR8], [UR22], desc[UR6] ;  /* 0x00000608160075b4 */ /* 0x0001e40008011000 */
[----:B0-----:R-:W-:Y:S05]  /*5d00*/  @P3 BRA `(.L_x_174) ;  /* 0xfffffffc00483947 */ /* 0x001fea000383ffff */
.L_x_170:
[----:B------:R-:W-:Y:S05]  /*5d10*/  BSYNC B1 ;  /* 0x0000000000017941 */ /* 0x000fea0003800000 */
.L_x_169:
[----:B------:R-:W2:Y:S01]  /*5d20*/  LDL.64 R10, [R1] ;  /* 0x00000000010a7983 */ /* 0x000ea20000100a00 */
[----:B------:R-:W-:Y:S01]  /*5d30*/  LOP3.LUT P4, RZ, R8, 0xff, RZ, 0xc0, !PT ;  /* 0x000000ff08ff7812 */ /* 0x000fe2000788c0ff */
[----:B------:R-:W-:Y:S01]  /*5d40*/  VIADD R4, R7, UR40 ;  /* 0x0000002807047c36 */ /* 0x000fe20008000000 */
[----:B------:R-:W-:Y:S01]  /*5d50*/  ULDC.64 UR4, c[0x0][0x650] ;  /* 0x0001940000047ab9 */ /* 0x000fe20000000a00 */
[----:B------:R-:W-:Y:S01]  /*5d60*/  IMAD.U32 R7, RZ, RZ, UR40 ;  /* 0x00000028ff077e24 */ /* 0x000fe2000f8e00ff */
[----:B------:R-:W-:Y:S01]  /*5d70*/  UISETP.GE.U32.AND UP0, UPT, UR40, 0x5, UPT ;  /* 0x000000052800788c */ /* 0x000fe2000bf06070 */
[----:B------:R-:W-:Y:S01]  /*5d80*/  BSSY B1, `(.L_x_175) ;  /* 0x000006f000017945 */ /* 0x000fe20003800000 */
[----:B------:R-:W-:Y:S01]  /*5d90*/  ISETP.GT.U32.AND P1, PT, R4, 0x4, PT ;  /* 0x000000040400780c */ /* 0x000fe20003f24070 */
[----:B------:R-:W-:Y:S01]  /*5da0*/  IMAD.MOV.U32 R19, RZ, RZ, -0x1 ;  /* 0xffffffffff137424 */ /* 0x000fe200078e00ff */
[----:B------:R-:W-:Y:S01]  /*5db0*/  PRMT R8, RZ, 0x7610, R8 ;  /* 0x00007610ff087816 */ /* 0x000fe20000000008 */
[----:B------:R-:W-:Y:S01]  /*5dc0*/  IMAD.MOV.U32 R22, RZ, RZ, -0x1 ;  /* 0xffffffffff167424 */ /* 0x000fe200078e00ff */
[----:B------:R-:W-:-:S02]  /*5dd0*/  ISETP.LT.U32.AND P1, PT, R7, 0x5, P1 ;  /* 0x000000050700780c */ /* 0x000fc40000f21070 */
[----:B------:R-:W-:Y:S01]  /*5de0*/  PLOP3.LUT P3, PT, PT, PT, UP0, 0x80, 0x0 ;  /* 0x000000000000781c */ /* 0x000fe20003f6f008 */
[----:B------:R-:W0:Y:S01]  /*5df0*/  @P4 S2R R3, SR_CgaCtaId ;  /* 0x0000000000034919 */ /* 0x000e220000008800 */
[----:B------:R-:W-:-:S04]  /*5e00*/  @P4 MOV R2, 0x400 ;  /* 0x0000040000024802 */ /* 0x000fc80000000f00 */
[----:B0-----:R-:W-:Y:S01]  /*5e10*/  @P4 LEA R5, R3, R2, 0x18 ;  /* 0x0000000203054211 */ /* 0x001fe200078ec0ff */
[----:B------:R-:W-:-:S03]  /*5e20*/  IMAD.WIDE.U32 R2, R4, -0x33333333, RZ ;  /* 0xcccccccd04027825 */ /* 0x000fc600078e00ff */
[----:B------:R0:W-:Y:S01]  /*5e30*/  @P4 SYNCS.ARRIVE.TRANS64.A1T0 RZ, [R5+URZ+0x88], RZ ;  /* 0x000088ff05ff49a7 */ /* 0x0001e2000810003f */
[----:B------:R-:W-:Y:S01]  /*5e40*/  IMAD.MOV.U32 R2, RZ, RZ, -0x1 ;  /* 0xffffffffff027424 */ /* 0x000fe200078e00ff */
[----:B0-----:R-:W-:Y:S02]  /*5e50*/  SHF.R.U32.HI R5, RZ, 0x2, R3 ;  /* 0x00000002ff057819 */ /* 0x001fe40000011603 */
[----:B------:R-:W-:-:S03]  /*5e60*/  SEL R3, RZ, 0x1, !P1 ;  /* 0x00000001ff037807 */ /* 0x000fc60004800000 */
[----:B------:R-:W-:Y:S01]  /*5e70*/  IMAD R7, R5, -0x5, R4 ;  /* 0xfffffffb05077824 */ /* 0x000fe200078e0204 */
[----:B------:R-:W-:Y:S02]  /*5e80*/  LOP3.LUT R0, R0, R3, RZ, 0x3c, !PT ;  /* 0x0000000300007212 */ /* 0x000fe400078e3cff */
[----:B------:R-:W-:Y:S02]  /*5e90*/  PRMT R3, RZ, 0x7610, R3 ;  /* 0x00007610ff037816 */ /* 0x000fe40000000003 */
[----:B------:R-:W-:Y:S02]  /*5ea0*/  @P3 LOP3.LUT R0, R0, 0x1, R5, 0x78, !PT ;  /* 0x0000000100003812 */ /* 0x000fe400078e7805 */
[----:B--2---:R-:W-:-:S04]  /*5eb0*/  IADD3 R18, P4, R18, R10, RZ ;  /* 0x0000000a12127210 */ /* 0x004fc80007f9e0ff */
[----:B------:R-:W-:Y:S01]  /*5ec0*/  ISETP.GE.U32.AND P1, PT, R18, UR4, PT ;  /* 0x0000000412007c0c */ /* 0x000fe2000bf26070 */
[----:B------:R-:W-:-:S05]  /*5ed0*/  IMAD.X R17, R17, 0x1, R23, P4 ;  /* 0x0000000111117824 */ /* 0x000fca00020e0617 */
[----:B------:R-:W-:-:S13]  /*5ee0*/  ISETP.GE.U32.AND.EX P1, PT, R17, UR5, PT, P1 ;  /* 0x0000000511007c0c */ /* 0x000fda000bf26110 */
[----:B------:R-:W-:Y:S05]  /*5ef0*/  @P1 BRA `(.L_x_176) ;  /* 0x00000004005c1947 */ /* 0x000fea0003800000 */
[----:B------:R-:W0:Y:S01]  /*5f00*/  S2R R11, SR_CTAID.X ;  /* 0x00000000000b7919 */ /* 0x000e220000002500 */
[----:B------:R-:W-:Y:S01]  /*5f10*/  ULDC.64 UR4, c[0x0][0x628] ;  /* 0x00018a0000047ab9 */ /* 0x000fe20000000a00 */
[----:B------:R-:W1:Y:S01]  /*5f20*/  LDC R12, c[0x0][0x144] ;  /* 0x00005100ff0c7b82 */ /* 0x000e620000000800 */
[----:B------:R-:W-:Y:S01]  /*5f30*/  ISETP.NE.U32.AND P1, PT, RZ, UR4, PT ;  /* 0x00000004ff007c0c */ /* 0x000fe2000bf25070 */
[----:B------:R-:W2:Y:S01]  /*5f40*/  S2R R9, SR_CTAID.Y ;  /* 0x0000000000097919 */ /* 0x000ea20000002600 */
[----:B------:R-:W-:Y:S01]  /*5f50*/  ULDC UR6, c[0x0][0x150] ;  /* 0x0000540000067ab9 */ /* 0x000fe20000000800 */
[----:B------:R-:W-:Y:S01]  /*5f60*/  ULDC UR7, c[0x0][0x630] ;  /* 0x00018c0000077ab9 */ /* 0x000fe20000000800 */
[----:B------:R-:W-:Y:S01]  /*5f70*/  ISETP.NE.AND.EX P1, PT, RZ, UR5, PT, P1 ;  /* 0x00000005ff007c0c */ /* 0x000fe2000bf25310 */
[----:B------:R-:W-:Y:S01]  /*5f80*/  IMAD.MOV.U32 R2, RZ, RZ, R18 ;  /* 0x000000ffff027224 */ /* 0x000fe200078e0012 */
[----:B0-----:R-:W-:-:S05]  /*5f90*/  I2FP.F32.U32 R3, R11 ;  /* 0x0000000b00037245 */ /* 0x001fca0000201000 */
[----:B------:R-:W-:Y:S01]  /*5fa0*/  FMUL R14, R3, UR6 ;  /* 0x00000006030e7c20 */ /* 0x000fe20008400000 */
[----:B------:R-:W-:-:S05]  /*5fb0*/  IMAD.MOV.U32 R3, RZ, RZ, R17 ;  /* 0x000000ffff037224 */ /* 0x000fca00078e0011 */
[----:B--2---:R-:W-:Y:S05]  /*5fc0*/  @!P1 BRA `(.L_x_177) ;  /* 0x0000000000289947 */ /* 0x004fea0003800000 */
[----:B------:R-:W-:Y:S02]  /*5fd0*/  ULDC UR6, c[0x0][0x634] ;  /* 0x00018d0000067ab9 */ /* 0x000fe40000000800 */
[----:B------:R-:W-:-:S05]  /*5fe0*/  IADD3 R3, P1, R18, UR6, RZ ;  /* 0x0000000612037c10 */ /* 0x000fca000ff3e0ff */
[----:B------:R-:W-:-:S04]  /*5ff0*/  IMAD.X R13, RZ, RZ, R17, P1 ;  /* 0x000000ffff0d7224 */ /* 0x000fc800008e0611 */
[----:B------:R-:W-:-:S04]  /*6000*/  IMAD.WIDE.U32 R4, R13, UR4, RZ ;  /* 0x000000040d047c25 */ /* 0x000fc8000f8e00ff */
[----:B------:R-:W-:-:S04]  /*6010*/  IMAD.WIDE.U32 R4, P1, R3, UR5, R4 ;  /* 0x0000000503047c25 */ /* 0x000fc8000f820004 */
[----:B------:R-:W-:-:S04]  /*6020*/  IMAD.WIDE.U32 R2, R3, UR4, RZ ;  /* 0x0000000403027c25 */ /* 0x000fc8000f8e00ff */
[----:B------:R-:W-:Y:S01]  /*6030*/  IMAD.MOV.U32 R2, RZ, RZ, R5 ;  /* 0x000000ffff027224 */ /* 0x000fe200078e0005 */
[----:B------:R-:W-:Y:S01]  /*6040*/  IADD3 RZ, P3, R3, R4, RZ ;  /* 0x0000000403ff7210 */ /* 0x000fe20007f7e0ff */
[----:B------:R-:W-:-:S04]  /*6050*/  IMAD.X R3, RZ, RZ, RZ, P1 ;  /* 0x000000ffff037224 */ /* 0x000fc800008e06ff */
[----:B------:R-:W-:-:S08]  /*6060*/  IMAD.WIDE.U32.X R2, R13, UR5, R2, P3 ;  /* 0x000000050d027c25 */ /* 0x000fd000098e0402 */
.L_x_177:
[--C-:B------:R-:W-:Y:S01]  /*6070*/  SHF.R.U64 R10, R2, UR7, R3.reuse ;  /* 0x00000007020a7c19 */ /* 0x100fe20008001203 */
[----:B------:R-:W0:Y:S01]  /*6080*/  F2I.U32.TRUNC.NTZ R14, R14 ;  /* 0x0000000e000e7305 */ /* 0x000e22000020f000 */
[----:B------:R-:W-:Y:S01]  /*6090*/  SHF.R.U32.HI R2, RZ, UR7, R3 ;  /* 0x00000007ff027c19 */ /* 0x000fe20008011603 */
[----:B------:R-:W-:Y:S01]  /*60a0*/  ULDC.64 UR4, c[0x0][0x620] ;  /* 0x0001880000047ab9 */ /* 0x000fe20000000a00 */
[----:B------:R-:W-:Y:S01]  /*60b0*/  IADD3 R5, P1, RZ, -R10, RZ ;  /* 0x8000000aff057210 */ /* 0x000fe20007f3e0ff */
[----:B------:R-:W-:Y:S01]  /*60c0*/  IMAD.MOV.U32 R3, RZ, RZ, R17 ;  /* 0x000000ffff037224 */ /* 0x000fe200078e0011 */
[----:B------:R-:W-:-:S03]  /*60d0*/  ULDC.64 UR6, c[0x0][0x640] ;  /* 0x0001900000067ab9 */ /* 0x000fc60000000a00 */
[----:B------:R-:W-:Y:S01]  /*60e0*/  IMAD.X R2, RZ, RZ, ~R2, P1 ;  /* 0x000000ffff027224 */ /* 0x000fe200008e0e02 */
[----:B------:R-:W-:-:S03]  /*60f0*/  ISETP.NE.U32.AND P1, PT, RZ, UR6, PT ;  /* 0x00000006ff007c0c */ /* 0x000fc6000bf25070 */
[----:B------:R-:W-:Y:S01]  /*6100*/  IMAD R4, R2, UR4, RZ ;  /* 0x0000000402047c24 */ /* 0x000fe2000f8e02ff */
[----:B------:R-:W-:Y:S01]  /*6110*/  ISETP.NE.AND.EX P1, PT, RZ, UR7, PT, P1 ;  /* 0x00000007ff007c0c */ /* 0x000fe2000bf25310 */
[----:B------:R-:W-:-:S04]  /*6120*/  IMAD.MOV.U32 R2, RZ, RZ, R18 ;  /* 0x000000ffff027224 */ /* 0x000fc800078e0012 */
[----:B------:R-:W-:Y:S01]  /*6130*/  IMAD.WIDE.U32 R2, R5, UR4, R2 ;  /* 0x0000000405027c25 */ /* 0x000fe2000f8e0002 */
[----:B------:R-:W-:-:S03]  /*6140*/  ULDC UR4, c[0x0][0x618] ;  /* 0x0001860000047ab9 */ /* 0x000fc60000000800 */
[----:B------:R-:W-:Y:S01]  /*6150*/  IMAD R5, R5, UR5, R4 ;  /* 0x0000000505057c24 */ /* 0x000fe2000f8e0204 */
[----:B------:R-:W-:Y:S01]  /*6160*/  ULDC UR5, c[0x0][0x154] ;  /* 0x0000550000057ab9 */ /* 0x000fe20000000800 */
[----:B0-----:R-:W-:Y:S02]  /*6170*/  IMAD.MOV R4, RZ, RZ, -R14 ;  /* 0x000000ffff047224 */ /* 0x001fe400078e0a0e */
[----:B------:R-:W0:Y:S01]  /*6180*/  LDC R14, c[0x0][0x148] ;  /* 0x00005200ff0e7b82 */ /* 0x000e220000000800 */
[----:B------:R-:W-:Y:S02]  /*6190*/  IMAD.IADD R3, R3, 0x1, R5 ;  /* 0x0000000103037824 */ /* 0x000fe400078e0205 */
[----:B-1----:R-:W-:Y:S01]  /*61a0*/  IMAD R11, R12, R4, R11 ;  /* 0x000000040c0b7224 */ /* 0x002fe200078e020b */
[----:B------:R-:W-:Y:S02]  /*61b0*/  I2FP.F32.U32 R4, R9 ;  /* 0x0000000900047245 */ /* 0x000fe40000201000 */
[----:B------:R-:W-:-:S02]  /*61c0*/  SHF.R.U64 R12, R2, UR4, R3 ;  /* 0x00000004020c7c19 */ /* 0x000fc40008001203 */
[----:B------:R-:W-:Y:S01]  /*61d0*/  SHF.R.U32.HI R3, RZ, UR4, R3 ;  /* 0x00000004ff037c19 */ /* 0x000fe20008011603 */
[----:B------:R-:W-:Y:S01]  /*61e0*/  FMUL R4, R4, UR5 ;  /* 0x0000000504047c20 */ /* 0x000fe20008400000 */
[----:B------:R-:W-:Y:S02]  /*61f0*/  ULDC UR4, c[0x0][0x608] ;  /* 0x0001820000047ab9 */ /* 0x000fe40000000800 */
[--C-:B------:R-:W-:Y:S01]  /*6200*/  SHF.R.U64 R15, R12, UR4, R3.reuse ;  /* 0x000000040c0f7c19 */ /* 0x100fe20008001203 */
[----:B------:R1:W2:Y:S01]  /*6210*/  F2I.U32.TRUNC.NTZ R20, R4 ;  /* 0x0000000400147305 */ /* 0x0002a2000020f000 */
[----:B------:R-:W-:Y:S01]  /*6220*/  SHF.R.U32.HI R2, RZ, UR4, R3 ;  /* 0x00000004ff027c19 */ /* 0x000fe20008011603 */
[----:B------:R-:W-:-:S03]  /*6230*/  ULDC UR4, c[0x0][0x658] ;  /* 0x0001960000047ab9 */ /* 0x000fc60000000800 */
[--C-:B------:R-:W-:Y:S02]  /*6240*/  SHF.R.U64 R13, R15, UR4, R2.reuse ;  /* 0x000000040f0d7c19 */ /* 0x100fe40008001202 */
[----:B------:R-:W-:-:S03]  /*6250*/  SHF.R.U32.HI R19, RZ, UR4, R2 ;  /* 0x00000004ff137c19 */ /* 0x000fc60008011602 */
[----:B------:R-:W-:Y:S02]  /*6260*/  IMAD.MOV.U32 R2, RZ, RZ, R13 ;  /* 0x000000ffff027224 */ /* 0x000fe400078e000d */
[----:B------:R-:W-:Y:S01]  /*6270*/  IMAD.MOV.U32 R3, RZ, RZ, R19 ;  /* 0x000000ffff037224 */ /* 0x000fe200078e0013 */
[----:B-1----:R-:W-:Y:S06]  /*6280*/  @!P1 BRA `(.L_x_178) ;  /* 0x0000000000289947 */ /* 0x002fec0003800000 */
        /* <DEDUP_REMOVED lines=10> */
.L_x_178:
[----:B------:R-:W1:Y:S01]  /*6330*/  LDC R4, c[0x0][0x65c] ;  /* 0x00019700ff047b82 */ /* 0x000e620000000800 */
[----:B------:R-:W-:Y:S01]  /*6340*/  ULDC UR4, c[0x0][0x648] ;  /* 0x0001920000047ab9 */ /* 0x000fe20000000800 */
[----:B------:R-:W-:Y:S01]  /*6350*/  LOP3.LUT R15, R15, UR16, RZ, 0xc0, !PT ;  /* 0x000000100f0f7c12 */ /* 0x000fe2000f8ec0ff */
[----:B--2---:R-:W-:Y:S01]  /*6360*/  IMAD.MOV R20, RZ, RZ, -R20 ;  /* 0x000000ffff147224 */ /* 0x004fe200078e0a14 */
[----:B------:R-:W-:Y:S01]  /*6370*/  SHF.R.U64 R2, R2, UR4, R3 ;  /* 0x0000000402027c19 */ /* 0x000fe20008001203 */
[----:B------:R-:W-:Y:S01]  /*6380*/  ULDC UR4, c[0x0][0x638] ;  /* 0x00018e0000047ab9 */ /* 0x000fe20000000800 */
[----:B------:R-:W-:Y:S01]  /*6390*/  LOP3.LUT R12, R12, UR15, RZ, 0xc0, !PT ;  /* 0x0000000f0c0c7c12 */ /* 0x000fe2000f8ec0ff */
[----:B------:R-:W-:Y:S01]  /*63a0*/  ULDC UR5, c[0x0][0x610] ;  /* 0x0001840000057ab9 */ /* 0x000fe20000000800 */
[----:B------:R-:W-:Y:S01]  /*63b0*/  IMAD.MOV.U32 R3, RZ, RZ, 0x1 ;  /* 0x00000001ff037424 */ /* 0x000fe200078e00ff */
[----:B-1----:R-:W-:Y:S01]  /*63c0*/  ISETP.NE.AND P1, PT, R4, 0x1, PT ;  /* 0x000000010400780c */ /* 0x002fe20003f25270 */
[----:B------:R-:W-:-:S02]  /*63d0*/  IMAD.MOV R4, RZ, RZ, -R2 ;  /* 0x000000ffff047224 */ /* 0x000fc400078e0a02 */
[----:B------:R-:W-:Y:S02]  /*63e0*/  IMAD R2, R2, UR17, R15 ;  /* 0x0000001102027c24 */ /* 0x000fe4000f8e020f */
[----:B------:R-:W-:Y:S01]  /*63f0*/  IMAD R13, R4, UR4, R13 ;  /* 0x00000004040d7c24 */ /* 0x000fe2000f8e020d */
[----:B------:R-:W-:-:S07]  /*6400*/  ULDC UR4, c[0x0][0x600] ;  /* 0x0001800000047ab9 */ /* 0x000fce0000000800 */
[----:B0-----:R-:W-:-:S04]  /*6410*/  @P1 IMAD R11, R14, R20, R9 ;  /* 0x000000140e0b1224 */ /* 0x001fc800078e0209 */
[----:B------:R-:W-:Y:S02]  /*6420*/  IMAD R11, R2, UR5, R11 ;  /* 0x00000005020b7c24 */ /* 0x000fe4000f8e020b */
[----:B------:R-:W-:-:S05]  /*6430*/  IMAD R2, R13, UR4, R12 ;  /* 0x000000040d027c24 */ /* 0x000fca000f8e020c */
[----:B------:R-:W-:Y:S02]  /*6440*/  SEL R22, R2, R11, !P1 ;  /* 0x0000000b02167207 */ /* 0x000fe40004800000 */
[----:B------:R-:W-:Y:S01]  /*6450*/  SEL R19, R11, R2, !P1 ;  /* 0x000000020b137207 */ /* 0x000fe20004800000 */
[----:B------:R-:W-:-:S07]  /*6460*/  IMAD.MOV.U32 R2, RZ, RZ, R10 ;  /* 0x000000ffff027224 */ /* 0x000fce00078e000a */
.L_x_176:
[----:B------:R-:W-:Y:S05]  /*6470*/  BSYNC B1 ;  /* 0x0000000000017941 */ /* 0x000fea0003800000 */
.L_x_175:
[----:B------:R-:W-:-:S13]  /*6480*/  LOP3.LUT P1, RZ, R3, 0xff, RZ, 0xc0, !PT ;  /* 0x000000ff03ff7812 */ /* 0x000fda000782c0ff */
[----:B------:R-:W-:Y:S05]  /*6490*/  @P1 BRA `(.L_x_179) ;  /* 0xfffffff400301947 */ /* 0x000fea000383ffff */
[----:B------:R-:W-:Y:S05]  /*64a0*/  BSYNC B0 ;  /* 0x0000000000007941 */ /* 0x000fea0003800000 */
.L_x_167:
[----:B------:R-:W-:-:S03]  /*64b0*/  UMOV UR4, 0xffffffff ;  /* 0xffffffff00047882 */ /* 0x000fc60000000000 */
[----:B------:R-:W-:Y:S05]  /*64c0*/  BRA.DIV UR4, `(.L_x_180) ;  /* 0x0000000604647947 */ /* 0x000fea000b800000 */
[----:B------:R-:W-:-:S13]  /*64d0*/  ELECT P6, URZ, PT ;  /* 0x00000000003f782f */ /* 0x000fda00038c0000 */
.L_x_197:
[----:B------:R-:W-:Y:S04]  /*64e0*/  BSSY B0, `(.L_x_181) ;  /* 0x0000034000007945 */ /* 0x000fe80003800000 */
[----:B------:R-:W-:Y:S05]  /*64f0*/  @!P6 BRA `(.L_x_182) ;  /* 0x0000000000c8e947 */ /* 0x000fea0003800000 */
[----:B------:R-:W-:-:S04]  /*6500*/  LOP3.LUT R16, R16, 0x2, RZ, 0xfc, !PT ;  /* 0x0000000210107812 */ /* 0x000fc800078efcff */
[----:B------:R-:W-:-:S13]  /*6510*/  ISETP.NE.AND P0, PT, R16, 0x3, PT ;  /* 0x000000031000780c */ /* 0x000fda0003f05270 */
[----:B------:R-:W-:Y:S05]  /*6520*/  @!P0 BRA `(.L_x_183) ;  /* 0x0000000000048947 */ /* 0x000fea0003800000 */
[----:B------:R-:W-:Y:S01]  /*6530*/  BPT.TRAP 0x1 ;  /* 0x000000040000795c */ /* 0x000fe20000300000 */
.L_x_183:
[----:B------:R-:W0:Y:S01]  /*6540*/  S2R R3, SR_CgaCtaId ;  /* 0x0000000000037919 */ /* 0x000e220000008800 */
[----:B------:R-:W-:Y:S02]  /*6550*/  MOV R2, 0x400 ;  /* 0x0000040000027802 */ /* 0x000fe40000000f00 */
[----:B------:R-:W-:Y:S02]  /*6560*/  SHF.L.U32 R4, R0, 0x1f, RZ ;  /* 0x0000001f00047819 */ /* 0x000fe400000006ff */
[----:B0-----:R-:W-:-:S05]  /*6570*/  LEA R2, R3, R2, 0x18 ;  /* 0x0000000203027211 */ /* 0x001fca00078ec0ff */
[----:B------:R-:W-:-:S04]  /*6580*/  VIADD R2, R2, 0x28 ;  /* 0x0000002802027836 */ /* 0x000fc80000000000 */
[C---:B------:R-:W-:Y:S02]  /*6590*/  IMAD R9, R7.reuse, 0x8, R2 ;  /* 0x0000000807097824 */ /* 0x040fe400078e0202 */
[----:B------:R-:W-:Y:S02]  /*65a0*/  VIADD R7, R7, 0x1 ;  /* 0x0000000107077836 */ /* 0x000fe40000000000 */
[----:B------:R-:W0:Y:S03]  /*65b0*/  SYNCS.PHASECHK.TRANS64.TRYWAIT P0, [R9+URZ], R4 ;  /* 0x00000004090075a7 */ /* 0x000e26000800017f */
[----:B------:R-:W-:-:S04]  /*65c0*/  ISETP.NE.AND P1, PT, R7, 0x5, PT ;  /* 0x000000050700780c */ /* 0x000fc80003f25270 */
[----:B------:R-:W-:Y:S02]  /*65d0*/  SEL R3, RZ, 0x1, P1 ;  /* 0x00000001ff037807 */ /* 0x000fe40000800000 */
[----:B------:R-:W-:Y:S02]  /*65e0*/  SEL R7, R7, RZ, P1 ;  /* 0x000000ff07077207 */ /* 0x000fe40000800000 */
[----:B------:R-:W-:-:S03]  /*65f0*/  LOP3.LUT R6, R0, R3, RZ, 0x3c, !PT ;  /* 0x0000000300067212 */ /* 0x000fc600078e3cff */
[----:B------:R-:W-:Y:S01]  /*6600*/  IMAD R8, R7, 0x8, R2 ;  /* 0x0000000807087824 */ /* 0x000fe200078e0202 */
[----:B------:R-:W-:Y:S01]  /*6610*/  SHF.L.U32 R5, R6, 0x1f, RZ ;  /* 0x0000001f06057819 */ /* 0x000fe200000006ff */
[----:B0-----:R-:W-:Y:S06]  /*6620*/  @!P0 BRA `(.L_x_184) ;  /* 0x00000004002c8947 */ /* 0x001fec0003800000 */
.L_x_198:
[----:B------:R-:W1:Y:S01]  /*6630*/  SYNCS.PHASECHK.TRANS64.TRYWAIT P0, [R8+URZ], R5 ;  /* 0x00000005080075a7 */ /* 0x000e62000800017f */
[----:B------:R-:W-:-:S05]  /*6640*/  VIADD R0, R7, 0x1 ;  /* 0x0000000107007836 */ /* 0x000fca0000000000 */
[----:B------:R-:W-:-:S04]  /*6650*/  ISETP.NE.AND P1, PT, R0, 0x5, PT ;  /* 0x000000050000780c */ /* 0x000fc80003f25270 */
[----:B------:R-:W-:Y:S02]  /*6660*/  SEL R3, RZ, 0x1, P1 ;  /* 0x00000001ff037807 */ /* 0x000fe40000800000 */
[----:B------:R-:W-:Y:S02]  /*6670*/  SEL R7, R0, RZ, P1 ;  /* 0x000000ff00077207 */ /* 0x000fe40000800000 */
[----:B------:R-:W-:-:S03]  /*6680*/  LOP3.LUT R6, R6, R3, RZ, 0x3c, !PT ;  /* 0x0000000306067212 */ /* 0x000fc600078e3cff */
[----:B0-----:R-:W-:Y:S01]  /*6690*/  IMAD R9, R7, 0x8, R2 ;  /* 0x0000000807097824 */ /* 0x001fe200078e0202 */
[----:B------:R-:W-:Y:S01]  /*66a0*/  SHF.L.U32 R4, R6, 0x1f, RZ ;  /* 0x0000001f06047819 */ /* 0x000fe200000006ff */
[----:B-1----:R-:W-:Y:S06]  /*66b0*/  @!P0 BRA `(.L_x_185) ;  /* 0x00000004001c8947 */ /* 0x002fec0003800000 */
.L_x_199:
[----:B------:R-:W1:Y:S01]  /*66c0*/  SYNCS.PHASECHK.TRANS64.TRYWAIT P0, [R9+URZ], R4 ;  /* 0x00000004090075a7 */ /* 0x000e62000800017f */
[----:B------:R-:W-:-:S05]  /*66d0*/  VIADD R0, R7, 0x1 ;  /* 0x0000000107007836 */ /* 0x000fca0000000000 */
[----:B------:R-:W-:-:S04]  /*66e0*/  ISETP.NE.AND P1, PT, R0, 0x5, PT ;  /* 0x000000050000780c */ /* 0x000fc80003f25270 */
[----:B------:R-:W-:Y:S02]  /*66f0*/  SEL R3, RZ, 0x1, P1 ;  /* 0x00000001ff037807 */ /* 0x000fe40000800000 */
[----:B------:R-:W-:Y:S02]  /*6700*/  SEL R7, R0, RZ, P1 ;  /* 0x000000ff00077207 */ /* 0x000fe40000800000 */
[----:B------:R-:W-:-:S03]  /*6710*/  LOP3.LUT R11, R6, R3, RZ, 0x3c, !PT ;  /* 0x00000003060b7212 */ /* 0x000fc600078e3cff */
[----:B------:R-:W-:Y:S01]  /*6720*/  IMAD R6, R7, 0x8, R2 ;  /* 0x0000000807067824 */ /* 0x000fe200078e0202 */
[----:B0-----:R-:W-:Y:S01]  /*6730*/  SHF.L.U32 R5, R11, 0x1f, RZ ;  /* 0x0000001f0b057819 */ /* 0x001fe200000006ff */
[----:B-1----:R-:W-:Y:S06]  /*6740*/  @!P0 BRA `(.L_x_186) ;  /* 0x00000004000c8947 */ /* 0x002fec0003800000 */
.L_x_200:
[----:B------:R-:W1:Y:S01]  /*6750*/  SYNCS.PHASECHK.TRANS64.TRYWAIT P0, [R6+URZ], R5 ;  /* 0x00000005060075a7 */ /* 0x000e62000800017f */
[----:B------:R-:W-:-:S05]  /*6760*/  VIADD R0, R7, 0x1 ;  /* 0x0000000107007836 */ /* 0x000fca0000000000 */
[----:B------:R-:W-:-:S04]  /*6770*/  ISETP.NE.AND P1, PT, R0, 0x5, PT ;  /* 0x000000050000780c */ /* 0x000fc80003f25270 */
[----:B0-----:R-:W-:Y:S02]  /*6780*/  SEL R4, RZ, 0x1, P1 ;  /* 0x00000001ff047807 */ /* 0x001fe40000800000 */
[----:B------:R-:W-:Y:S02]  /*6790*/  SEL R3, R0, RZ, P1 ;  /* 0x000000ff00037207 */ /* 0x000fe40000800000 */
[----:B------:R-:W-:Y:S01]  /*67a0*/  LOP3.LUT R0, R11, R4, RZ, 0x3c, !PT ;  /* 0x000000040b007212 */ /* 0x000fe200078e3cff */
[----:B-1----:R-:W-:Y:S06]  /*67b0*/  @!P0 BRA `(.L_x_187) ;  /* 0x0000000400048947 */ /* 0x002fec0003800000 */
.L_x_201:
[----:B------:R-:W-:Y:S01]  /*67c0*/  IMAD R3, R3, 0x8, R2 ;  /* 0x0000000803037824 */ /* 0x000fe200078e0202 */
[----:B------:R-:W-:-:S07]  /*67d0*/  SHF.L.U32 R0, R0, 0x1f, RZ ;  /* 0x0000001f00007819 */ /* 0x000fce00000006ff */
.L_x_188:
[----:B-1----:R1:W2:Y:S02]  /*67e0*/  SYNCS.PHASECHK.TRANS64.TRYWAIT P0, [R3+URZ], R0 ;  /* 0x00000000030075a7 */ /* 0x0022a4000800017f */
[----:B--2---:R-:W-:Y:S05]  /*67f0*/  @!P0 NANOSLEEP.SYNCS 0x989680 ;  /* 0x009896800000895d */ /* 0x004fea0003900000 */
[----:B------:R-:W2:Y:S02]  /*6800*/  @!P0 SYNCS.PHASECHK.TRANS64 P0, [R3+URZ], R0 ;  /* 0x00000000030085a7 */ /* 0x000ea4000800007f */
[----:B--2---:R-:W-:Y:S05]  /*6810*/  @!P0 BRA `(.L_x_188) ;  /* 0xfffffffc00f08947 */ /* 0x004fea000383ffff */
.L_x_182:
[----:B------:R-:W-:Y:S05]  /*6820*/  BSYNC B0 ;  /* 0x0000000000007941 */ /* 0x000fea0003800000 */
.L_x_181:
[----:B------:R-:W-:Y:S05]  /*6830*/  EXIT ;  /* 0x000000000000794d */ /* 0x000fea0003800000 */
.L_x_15:
[----:B-1----:R1:W2:Y:S02]  /*6840*/  SYNCS.PHASECHK.TRANS64.TRYWAIT P0, [R95+URZ], R0 ;  /* 0x000000005f0075a7 */ /* 0x0022a4000800017f */
[----:B--2---:R-:W-:Y:S05]  /*6850*/  @!P0 NANOSLEEP.SYNCS 0x989680 ;  /* 0x009896800000895d */ /* 0x004fea0003900000 */
[----:B------:R-:W2:Y:S02]  /*6860*/  @!P0 SYNCS.PHASECHK.TRANS64 P0, [R95+URZ], R0 ;  /* 0x000000005f0085a7 */ /* 0x000ea4000800007f */
[----:B--2---:R-:W-:Y:S05]  /*6870*/  @!P0 BRA `(.L_x_15) ;  /* 0xfffffffc00f08947 */ /* 0x004fea000383ffff */
[----:B------:R-:W-:Y:S05]  /*6880*/  BRA `(.L_x_189) ;  /* 0xffffffac00207947 */ /* 0x000fea000383ffff */
.L_x_20:
[----:B--2---:R2:W3:Y:S02]  /*6890*/  SYNCS.PHASECHK.TRANS64.TRYWAIT P1, [R3+URZ], R0 ;  /* 0x00000000030075a7 */ /* 0x0044e4000802017f */
[----:B---3--:R-:W-:Y:S05]  /*68a0*/  @!P1 NANOSLEEP.SYNCS 0x989680 ;  /* 0x009896800000995d */ /* 0x008fea0003900000 */
[----:B------:R-:W3:Y:S02]  /*68b0*/  @!P1 SYNCS.PHASECHK.TRANS64 P1, [R3+URZ], R0 ;  /* 0x00000000030095a7 */ /* 0x000ee4000802007f */
[----:B---3--:R-:W-:Y:S05]  /*68c0*/  @!P1 BRA `(.L_x_20) ;  /* 0xfffffffc00f09947 */ /* 0x008fea000383ffff */
[----:B------:R-:W-:Y:S05]  /*68d0*/  BRA `(.L_x_19) ;  /* 0xffffffac00887947 */ /* 0x000fea000383ffff */
.L_x_25:
[----:B--2---:R-:W-:-:S04]  /*68e0*/  IMAD.U32 R4, RZ, RZ, UR4 ;  /* 0x00000004ff047e24 */ /* 0x004fc8000f8e00ff */
[----:B------:R2:W3:Y:S03]  /*68f0*/  SYNCS.PHASECHK.TRANS64.TRYWAIT P1, [R4+URZ], R3 ;  /* 0x00000003040075a7 */ /* 0x0004e6000802017f */
[----:B---3--:R-:W-:Y:S05]  /*6900*/  @!P1 NANOSLEEP.SYNCS 0x989680 ;  /* 0x009896800000995d */ /* 0x008fea0003900000 */
[----:B------:R-:W3:Y:S02]  /*6910*/  @!P1 SYNCS.PHASECHK.TRANS64 P1, [R4+URZ], R3 ;  /* 0x00000003040095a7 */ /* 0x000ee4000802007f */
[----:B---3--:R-:W-:Y:S05]  /*6920*/  @!P1 BRA `(.L_x_25) ;  /* 0xfffffffc00ec9947 */ /* 0x008fea000383ffff */
[----:B------:R-:W-:Y:S05]  /*6930*/  BRA `(.L_x_24) ;  /* 0xffffffb000007947 */ /* 0x000fea000383ffff */
.L_x_31:
[----:B---3--:R3:W4:Y:S02]  /*6940*/  SYNCS.PHASECHK.TRANS64.TRYWAIT P0, [R95+URZ+0x10], R0 ;  /* 0x000010005f0075a7 */ /* 0x008724000800017f */
[----:B----4-:R-:W-:Y:S05]  /*6950*/  @!P0 NANOSLEEP.SYNCS 0x989680 ;  /* 0x009896800000895d */ /* 0x010fea0003900000 */
[----:B------:R-:W4:Y:S02]  /*6960*/  @!P0 SYNCS.PHASECHK.TRANS64 P0, [R95+URZ+0x10], R0 ;  /* 0x000010005f0085a7 */ /* 0x000f24000800007f */
[----:B----4-:R-:W-:Y:S05]  /*6970*/  @!P0 BRA `(.L_x_31) ;  /* 0xfffffffc00f08947 */ /* 0x010fea000383ffff */
[----:B------:R-:W-:Y:S05]  /*6980*/  BRA `(.L_x_190) ;  /* 0xffffffb000f87947 */ /* 0x000fea000383ffff */
.L_x_168:
[----:B------:R-:W-:Y:S01]  /*6990*/  BSSY B1, `(.L_x_191) ;  /* 0x0000006000017945 */ /* 0x000fe20003800000 */
[----:B------:R-:W-:-:S07]  /*69a0*/  IMAD.MOV.U32 R15, RZ, RZ, -0x1 ;  /* 0xffffffffff0f7424 */ /* 0x000fce00078e00ff */
[----:B-----5:R-:W-:Y:S05]  /*69b0*/  WARPSYNC.COLLECTIVE R15, `(.L_x_192) ;  /* 0x000000000f0c7348 */ /* 0x020fea0003c00000 */
[----:B------:R-:W-:Y:S02]  /*69c0*/  ELECT P6, UR62, PT ;  /* 0x00000000003e782f */ /* 0x000fe400038c0000 */
[----:B------:R-:W-:Y:S01]  /*69d0*/  MOV R14, UR62 ;  /* 0x0000003e000e7c02 */ /* 0x000fe20008000f00 */
[----:B-----5:R-:W-:Y:S10]  /*69e0*/  ENDCOLLECTIVE ;  /* 0x000000000000791b */ /* 0x020ff40003800000 */
.L_x_192:
[----:B------:R-:W-:Y:S05]  /*69f0*/  BSYNC B1 ;  /* 0x0000000000017941 */ /* 0x000fea0003800000 */
.L_x_191:
[----:B------:R-:W-:Y:S05]  /*6a00*/  BRA `(.L_x_193) ;  /* 0xffffffec00e07947 */ /* 0x000fea000383ffff */
.L_x_171:
[----:B0-----:R0:W1:Y:S02]  /*6a10*/  SYNCS.PHASECHK.TRANS64.TRYWAIT P1, [R10+URZ+0x28], R5 ;  /* 0x000028050a0075a7 */ /* 0x001064000802017f */
[----:B-1----:R-:W-:Y:S05]  /*6a20*/  @!P1 NANOSLEEP.SYNCS 0x989680 ;  /* 0x009896800000995d */ /* 0x002fea0003900000 */
[----:B------:R-:W1:Y:S02]  /*6a30*/  @!P1 SYNCS.PHASECHK.TRANS64 P1, [R10+URZ+0x28], R5 ;  /* 0x000028050a0095a7 */ /* 0x000e64000802007f */
[----:B-1----:R-:W-:Y:S05]  /*6a40*/  @!P1 BRA `(.L_x_171) ;  /* 0xfffffffc00f09947 */ /* 0x002fea000383ffff */
[----:B------:R-:W-:Y:S05]  /*6a50*/  BRA `(.L_x_194) ;  /* 0xfffffff000147947 */ /* 0x000fea000383ffff */
.L_x_180:
[----:B------:R-:W-:Y:S01]  /*6a60*/  BSSY B0, `(.L_x_195) ;  /* 0x0000006000007945 */ /* 0x000fe20003800000 */
[----:B------:R-:W-:-:S07]  /*6a70*/  IMAD.MOV.U32 R15, RZ, RZ, -0x1 ;  /* 0xffffffffff0f7424 */ /* 0x000fce00078e00ff */
[----:B-----5:R-:W-:Y:S05]  /*6a80*/  WARPSYNC.COLLECTIVE R15, `(.L_x_196) ;  /* 0x000000000f0c7348 */ /* 0x020fea0003c00000 */
[----:B------:R-:W-:Y:S02]  /*6a90*/  ELECT P6, UR62, PT ;  /* 0x00000000003e782f */ /* 0x000fe400038c0000 */
[----:B------:R-:W-:Y:S01]  /*6aa0*/  MOV R14, UR62 ;  /* 0x0000003e000e7c02 */ /* 0x000fe20008000f00 */
[----:B-----5:R-:W-:Y:S10]  /*6ab0*/  ENDCOLLECTIVE ;  /* 0x000000000000791b */ /* 0x020ff40003800000 */
.L_x_196:
[----:B------:R-:W-:Y:S05]  /*6ac0*/  BSYNC B0 ;  /* 0x0000000000007941 */ /* 0x000fea0003800000 */
.L_x_195:
[----:B------:R-:W-:Y:S05]  /*6ad0*/  BRA `(.L_x_197) ;  /* 0xfffffff800807947 */ /* 0x000fea000383ffff */
.L_x_184:
[----:B0-----:R0:W1:Y:S02]  /*6ae0*/  SYNCS.PHASECHK.TRANS64.TRYWAIT P0, [R9+URZ], R4 ;  /* 0x00000004090075a7 */ /* 0x001064000800017f */
[----:B-1----:R-:W-:Y:S05]  /*6af0*/  @!P0 NANOSLEEP.SYNCS 0x989680 ;  /* 0x009896800000895d */ /* 0x002fea0003900000 */
[----:B------:R-:W1:Y:S02]  /*6b00*/  @!P0 SYNCS.PHASECHK.TRANS64 P0, [R9+URZ], R4 ;  /* 0x00000004090085a7 */ /* 0x000e64000800007f */
[----:B-1----:R-:W-:Y:S05]  /*6b10*/  @!P0 BRA `(.L_x_184) ;  /* 0xfffffffc00f08947 */ /* 0x002fea000383ffff */
[----:B------:R-:W-:Y:S05]  /*6b20*/  BRA `(.L_x_198) ;  /* 0xfffffff800c07947 */ /* 0x000fea000383ffff */
.L_x_185:
[----:B0-----:R0:W1:Y:S02]  /*6b30*/  SYNCS.PHASECHK.TRANS64.TRYWAIT P0, [R8+URZ], R5 ;  /* 0x00000005080075a7 */ /* 0x001064000800017f */
[----:B-1----:R-:W-:Y:S05]  /*6b40*/  @!P0 NANOSLEEP.SYNCS 0x989680 ;  /* 0x009896800000895d */ /* 0x002fea0003900000 */
[----:B------:R-:W1:Y:S02]  /*6b50*/  @!P0 SYNCS.PHASECHK.TRANS64 P0, [R8+URZ], R5 ;  /* 0x00000005080085a7 */ /* 0x000e64000800007f */
[----:B-1----:R-:W-:Y:S05]  /*6b60*/  @!P0 BRA `(.L_x_185) ;  /* 0xfffffffc00f08947 */ /* 0x002fea000383ffff */
[----:B------:R-:W-:Y:S05]  /*6b70*/  BRA `(.L_x_199) ;  /* 0xfffffff800d07947 */ /* 0x000fea000383ffff */
.L_x_186:
[----:B0-----:R0:W1:Y:S02]  /*6b80*/  SYNCS.PHASECHK.TRANS64.TRYWAIT P0, [R9+URZ], R4 ;  /* 0x00000004090075a7 */ /* 0x001064000800017f */
[----:B-1----:R-:W-:Y:S05]  /*6b90*/  @!P0 NANOSLEEP.SYNCS 0x989680 ;  /* 0x009896800000895d */ /* 0x002fea0003900000 */
[----:B------:R-:W1:Y:S02]  /*6ba0*/  @!P0 SYNCS.PHASECHK.TRANS64 P0, [R9+URZ], R4 ;  /* 0x00000004090085a7 */ /* 0x000e64000800007f */
[----:B-1----:R-:W-:Y:S05]  /*6bb0*/  @!P0 BRA `(.L_x_186) ;  /* 0xfffffffc00f08947 */ /* 0x002fea000383ffff */
[----:B------:R-:W-:Y:S05]  /*6bc0*/  BRA `(.L_x_200) ;  /* 0xfffffff800e07947 */ /* 0x000fea000383ffff */
.L_x_187:
[----:B0-----:R0:W1:Y:S02]  /*6bd0*/  SYNCS.PHASECHK.TRANS64.TRYWAIT P0, [R6+URZ], R5 ;  /* 0x00000005060075a7 */ /* 0x001064000800017f */
[----:B-1----:R-:W-:Y:S05]  /*6be0*/  @!P0 NANOSLEEP.SYNCS 0x989680 ;  /* 0x009896800000895d */ /* 0x002fea0003900000 */
[----:B------:R-:W1:Y:S02]  /*6bf0*/  @!P0 SYNCS.PHASECHK.TRANS64 P0, [R6+URZ], R5 ;  /* 0x00000005060085a7 */ /* 0x000e64000800007f */
[----:B-1----:R-:W-:Y:S05]  /*6c00*/  @!P0 BRA `(.L_x_187) ;  /* 0xfffffffc00f08947 */ /* 0x002fea000383ffff */
[----:B------:R-:W-:Y:S05]  /*6c10*/  BRA `(.L_x_201) ;  /* 0xfffffff800e87947 */ /* 0x000fea000383ffff */
.L_x_202:
[----:B------:R-:W-:-:S00]  /*6c20*/  BRA `(.L_x_202) ;  /* 0xfffffffc00fc7947 */ /* 0x000fc0000383ffff */
[----:B------:R-:W-:-:S00]  /*6c30*/  NOP ;  /* 0x0000000000007918 */ /* 0x000fc00000000000 */
        /* <DEDUP_REMOVED lines=12> */
.L_x_203:


//--------------------- .nv.global.init           --------------------------
	.section	.nv.global.init,"aw",@progbits
.nv.global.init:
	.type		$str$22,@object
	.size		$str$22,($str$23 - $str$22)
$str$22:
        /*0000*/ 	.byte	0x6b, 0x5f, 0x74, 0x69, 0x6c, 0x65, 0x5f, 0x63, 0x6f, 0x75, 0x6e, 0x74, 0x20, 0x3e, 0x3d, 0x20
        /*0010*/ 	.byte	0x31, 0x00
	.type		$str$23,@object
	.size		$str$23,(__unnamed_1 - $str$23)
$str$23:
        /*0012*/ 	.byte	0x2f, 0x74, 0x6d, 0x70, 0x2f, 0x63, 0x75, 0x74, 0x6c, 0x61, 0x73, 0x73, 0x5f, 0x73, 0x77, 0x65
        /*0022*/ 	.byte	0x65, 0x70, 0x5f, 0x73, 0x72, 0x63, 0x2f, 0x69, 0x6e, 0x63, 0x6c, 0x75, 0x64, 0x65, 0x2f, 0x63
        /*0032*/ 	.byte	0x75, 0x74, 0x6c, 0x61, 0x73, 0x73, 0x2f, 0x67, 0x65, 0x6d, 0x6d, 0x2f, 0x63, 0x6f, 0x6c, 0x6c
        /*0042*/ 	.byte	0x65, 0x63, 0x74, 0x69, 0x76, 0x65, 0x2f, 0x73, 0x6d, 0x39, 0x30, 0x5f, 0x6d, 0x6d, 0x61, 0x5f
        /*0052*/ 	.byte	0x74, 0x6d, 0x61, 0x5f, 0x67, 0x6d, 0x6d, 0x61, 0x5f, 0x73, 0x73, 0x5f, 0x77, 0x61, 0x72, 0x70
        /*0062*/ 	.byte	0x73, 0x70, 0x65, 0x63, 0x69, 0x61, 0x6c, 0x69, 0x7a, 0x65, 0x64, 0x2e, 0x68, 0x70, 0x70, 0x00
	.type		__unnamed_1,@object
	.size		__unnamed_1,(.L_0 - __unnamed_1)
__unnamed_1:
        /*0072*/ 	.byte	0x76, 0x6f, 0x69, 0x64, 0x20, 0x63, 0x75, 0x74, 0x6c, 0x61, 0x73, 0x73, 0x3a, 0x3a, 0x67, 0x65
        /* <DEDUP_REMOVED lines=171> */
        /*0b32*/ 	.byte	0x3a, 0x69, 0x64, 0x65, 0x6e, 0x74, 0x69, 0x74, 0x79, 0x5d, 0x00
.L_0:


//--------------------- .nv.shared._ZN7cutlass13device_kernelINS_4gemm6kernel13GemmUniversalIN4cute5tupleIJiiiiEEENS1_10collective13CollectiveMmaINS1_34MainloopSm90TmaGmmaWarpSpecializedILi5ENS5_IJNS4_1CILi1EEESB_SB_EEENS1_32KernelTmaWarpSpecializedPingpongEEENS5_IJNSA_ILi64EEENSA_ILi128EEESF_EEEaNS5_IJlSB_lEEEaSI_NS4_8TiledMMAINS4_8MMA_AtomIJNS4_4SM904GMMA27MMA_64x128x32_S32S8S8_SS_TNEEEENS4_6LayoutISC_NS5_IJNSA_ILi0EEESQ_SQ_EEEEENS5_IJNS4_10UnderscoreEST_ST_EEEEENS4_13SM90_TMA_LOADENS4_14ComposedLayoutINS4_7SwizzleILi2ELi4ELi3EEENS4_18smem_ptr_flag_bitsILi8EEENSP_INS5_IJNSA_ILi8EEESF_EEENS5_IJSF_SB_EEEEEEEvNS4_8identityESW_S16_vS17_EENS_8epilogue10collective6detail29Sm90TmaWarpSpecializedAdapterINS1A_15DefaultEpilogueIaSI_SI_NS19_6thread17LinearCombinationIaLi1EiiLNS1E_9ScaleType4KindE0ELNS_15FloatRoundStyleE2EaEENS1_15EpilogueDefaultEEEEEvvEEEEvNT_6ParamsE --------------------------
	.section	.nv.shared._ZN7cutlass13device_kernelINS_4gemm6kernel13GemmUniversalIN4cute5tupleIJiiiiEEENS1_10collective13CollectiveMmaINS1_34MainloopSm90TmaGmmaWarpSpecializedILi5ENS5_IJNS4_1CILi1EEESB_SB_EEENS1_32KernelTmaWarpSpecializedPingpongEEENS5_IJNSA_ILi64EEENSA_ILi128EEESF_EEEaNS5_IJlSB_lEEEaSI_NS4_8TiledMMAINS4_8MMA_AtomIJNS4_4SM904GMMA27MMA_64x128x32_S32S8S8_SS_TNEEEENS4_6LayoutISC_NS5_IJNSA_ILi0EEESQ_SQ_EEEEENS5_IJNS4_10UnderscoreEST_ST_EEEEENS4_13SM90_TMA_LOADENS4_14ComposedLayoutINS4_7SwizzleILi2ELi4ELi3EEENS4_18smem_ptr_flag_bitsILi8EEENSP_INS5_IJNSA_ILi8EEESF_EEENS5_IJSF_SB_EEEEEEEvNS4_8identityESW_S16_vS17_EENS_8epilogue10collective6detail29Sm90TmaWarpSpecializedAdapterINS1A_15DefaultEpilogueIaSI_SI_NS19_6thread17LinearCombinationIaLi1EiiLNS1E_9ScaleType4KindE0ELNS_15FloatRoundStyleE2EaEENS1_15EpilogueDefaultEEEEEvvEEEEvNT_6ParamsE,"aw",@nobits
	.sectionflags	@""
	.align	16
	.zero		1024


//--------------------- .nv.shared.reserved.0     --------------------------
	.section	.nv.shared.reserved.0,"aw",@nobits
	.weak		__nv_reservedSMEM_offset_0_alias
	.size		__nv_reservedSMEM_offset_0_alias, 0, 0
	.other		__nv_reservedSMEM_offset_0_alias,@"STO_CUDA_RESERVED_SHARED STV_DEFAULT"
__nv_reservedSMEM_offset_0_alias:
	.zero		0


//--------------------- .nv.global                --------------------------
	.section	.nv.global,"aw",@nobits
.nv.global:
	.type		_ZN39_INTERNAL_b08fca8b_4_k_cu_8c9f091c_50094cute1_E,@object
	.size		_ZN39_INTERNAL_b08fca8b_4_k_cu_8c9f091c_50094cute1_E,(_ZN39_INTERNAL_b08fca8b_4_k_cu_8c9f091c_50094cuda3std3__45__cpo6cbeginE - _ZN39_INTERNAL_b08fca8b_4_k_cu_8c9f091c_50094cute1_E)
_ZN39_INTERNAL_b08fca8b_4_k_cu_8c9f091c_50094cute1_E:
	.zero		1
	.type		_ZN39_INTERNAL_b08fca8b_4_k_cu_8c9f091c_50094cuda3std3__45__cpo6cbeginE,@object
	.size		_ZN39_INTERNAL_b08fca8b_4_k_cu_8c9f091c_50094cuda3std3__45__cpo6cbeginE,(_ZN39_INTERNAL_b08fca8b_4_k_cu_8c9f091c_50094cuda3std3__48in_placeE - _ZN39_INTERNAL_b08fca8b_4_k_cu_8c9f091c_50094cuda3std3__45__cpo6cbeginE)
_ZN39_INTERNAL_b08fca8b_4_k_cu_8c9f091c_50094cuda3std3__45__cpo6cbeginE:
	.zero		1
	.type		_ZN39_INTERNAL_b08fca8b_4_k_cu_8c9f091c_50094cuda3std3__48in_placeE,@object
	.size		_ZN39_INTERNAL_b08fca8b_4_k_cu_8c9f091c_50094cuda3std3__48in_placeE,(_ZN39_INTERNAL_b08fca8b_4_k_cu_8c9f091c_50094cuda3std6ranges3__45__cpo9iter_moveE - _ZN39_INTERNAL_b08fca8b_4_k_cu_8c9f091c_50094cuda3std3__48in_placeE)
_ZN39_INTERNAL_b08fca8b_4_k_cu_8c9f091c_50094cuda3std3__48in_placeE:
	.zero		1
	.type		_ZN39_INTERNAL_b08fca8b_4_k_cu_8c9f091c_50094cuda3std6ranges3__45__cpo9iter_moveE,@object
	.size		_ZN39_INTERNAL_b08fca8b_4_k_cu_8c9f091c_50094cuda3std6ranges3__45__cpo9iter_moveE,(_ZN39_INTERNAL_b08fca8b_4_k_cu_8c9f091c_50094cuda3std3__45__cpo5beginE - _ZN39_INTERNAL_b08fca8b_4_k_cu_8c9f091c_50094cuda3std6ranges3__45__cpo9iter_moveE)
_ZN39_INTERNAL_b08fca8b_4_k_cu_8c9f091c_50094cuda3std6ranges3__45__cpo9iter_moveE:
	.zero		1
	.type		_ZN39_INTERNAL_b08fca8b_4_k_cu_8c9f091c_50094cuda3std3__45__cpo5beginE,@object
	.size		_ZN39_INTERNAL_b08fca8b_4_k_cu_8c9f091c_50094cuda3std3__45__cpo5beginE,(_ZN39_INTERNAL_b08fca8b_4_k_cu_8c9f091c_50094cuda3std3__441_GLOBAL__N__b08fca8b_4_k_cu_8c9f091c_50096ignoreE - _ZN39_INTERNAL_b08fca8b_4_k_cu_8c9f091c_50094cuda3std3__45__cpo5beginE)
_ZN39_INTERNAL_b08fca8b_4_k_cu_8c9f091c_50094cuda3std3__45__cpo5beginE:
	.zero		1
	.type		_ZN39_INTERNAL_b08fca8b_4_k_cu_8c9f091c_50094cuda3std3__441_GLOBAL__N__b08fca8b_4_k_cu_8c9f091c_50096ignoreE,@object
	.size		_ZN39_INTERNAL_b08fca8b_4_k_cu_8c9f091c_50094cuda3std3__441_GLOBAL__N__b08fca8b_4_k_cu_8c9f091c_50096ignoreE,(_ZN39_INTERNAL_b08fca8b_4_k_cu_8c9f091c_50094cute7productE - _ZN39_INTERNAL_b08fca8b_4_k_cu_8c9f091c_50094cuda3std3__441_GLOBAL__N__b08fca8b_4_k_cu_8c9f091c_50096ignoreE)
_ZN39_INTERNAL_b08fca8b_4_k_cu_8c9f091c_50094cuda3std3__441_GLOBAL__N__b08fca8b_4_k_cu_8c9f091c_50096ignoreE:
	.zero		1
	.type		_ZN39_INTERNAL_b08fca8b_4_k_cu_8c9f091c_50094cute7productE,@object
	.size		_ZN39_INTERNAL_b08fca8b_4_k_cu_8c9f091c_50094cute7productE,(_ZN39_INTERNAL_b08fca8b_4_k_cu_8c9f091c_50094cuda3std3__45__cpo3endE - _ZN39_INTERNAL_b08fca8b_4_k_cu_8c9f091c_50094cute7productE)
_ZN39_INTERNAL_b08fca8b_4_k_cu_8c9f091c_50094cute7productE:
	.zero		1
	.type		_ZN39_INTERNAL_b08fca8b_4_k_cu_8c9f091c_50094cuda3std3__45__cpo3endE,@object
	.size		_ZN39_INTERNAL_b08fca8b_4_k_cu_8c9f091c_50094cuda3std3__45__cpo3endE,(_ZN39_INTERNAL_b08fca8b_4_k_cu_8c9f091c_50094cuda3std3__419piecewise_constructE - _ZN39_INTERNAL_b08fca8b_4_k_cu_8c9f091c_50094cuda3std3__45__cpo3endE)
_ZN39_INTERNAL_b08fca8b_4_k_cu_8c9f091c_50094cuda3std3__45__cpo3endE:
	.zero		1
	.type		_ZN39_INTERNAL_b08fca8b_4_k_cu_8c9f091c_50094cuda3std3__419piecewise_constructE,@object
	.size		_ZN39_INTERNAL_b08fca8b_4_k_cu_8c9f091c_50094cuda3std3__419piecewise_constructE,(_ZN39_INTERNAL_b08fca8b_4_k_cu_8c9f091c_50094cuda3std3__45__cpo4cendE - _ZN39_INTERNAL_b08fca8b_4_k_cu_8c9f091c_50094cuda3std3__419piecewise_constructE)
_ZN39_INTERNAL_b08fca8b_4_k_cu_8c9f091c_50094cuda3std3__419piecewise_constructE:
	.zero		1
	.type		_ZN39_INTERNAL_b08fca8b_4_k_cu_8c9f091c_50094cuda3std3__45__cpo4cendE,@object
	.size		_ZN39_INTERNAL_b08fca8b_4_k_cu_8c9f091c_50094cuda3std3__45__cpo4cendE,(_ZN39_INTERNAL_b08fca8b_4_k_cu_8c9f091c_50094cuda3std6ranges3__45__cpo4swapE - _ZN39_INTERNAL_b08fca8b_4_k_cu_8c9f091c_50094cuda3std3__45__cpo4cendE)
_ZN39_INTERNAL_b08fca8b_4_k_cu_8c9f091c_50094cuda3std3__45__cpo4cendE:
	.zero		1
	.type		_ZN39_INTERNAL_b08fca8b_4_k_cu_8c9f091c_50094cuda3std6ranges3__45__cpo4swapE,@object
	.size		_ZN39_INTERNAL_b08fca8b_4_k_cu_8c9f091c_50094cuda3std6ranges3__45__cpo4swapE,(.L_8 - _ZN39_INTERNAL_b08fca8b_4_k_cu_8c9f091c_50094cuda3std6ranges3__45__cpo4swapE)
_ZN39_INTERNAL_b08fca8b_4_k_cu_8c9f091c_50094cuda3std6ranges3__45__cpo4swapE:
	.zero		1
.L_8:


//--------------------- .nv.constant0._ZN7cutlass13device_kernelINS_4gemm6kernel13GemmUniversalIN4cute5tupleIJiiiiEEENS1_10collective13CollectiveMmaINS1_34MainloopSm90TmaGmmaWarpSpecializedILi5ENS5_IJNS4_1CILi1EEESB_SB_EEENS1_32KernelTmaWarpSpecializedPingpongEEENS5_IJNSA_ILi64EEENSA_ILi128EEESF_EEEaNS5_IJlSB_lEEEaSI_NS4_8TiledMMAINS4_8MMA_AtomIJNS4_4SM904GMMA27MMA_64x128x32_S32S8S8_SS_TNEEEENS4_6LayoutISC_NS5_IJNSA_ILi0EEESQ_SQ_EEEEENS5_IJNS4_10UnderscoreEST_ST_EEEEENS4_13SM90_TMA_LOADENS4_14ComposedLayoutINS4_7SwizzleILi2ELi4ELi3EEENS4_18smem_ptr_flag_bitsILi8EEENSP_INS5_IJNSA_ILi8EEESF_EEENS5_IJSF_SB_EEEEEEEvNS4_8identityESW_S16_vS17_EENS_8epilogue10collective6detail29Sm90TmaWarpSpecializedAdapterINS1A_15DefaultEpilogueIaSI_SI_NS19_6thread17LinearCombinationIaLi1EiiLNS1E_9ScaleType4KindE0ELNS_15FloatRoundStyleE2EaEENS1_15EpilogueDefaultEEEEEvvEEEEvNT_6ParamsE --------------------------
	.section	.nv.constant0._ZN7cutlass13device_kernelINS_4gemm6kernel13GemmUniversalIN4cute5tupleIJiiiiEEENS1_10collective13CollectiveMmaINS1_34MainloopSm90TmaGmmaWarpSpecializedILi5ENS5_IJNS4_1CILi1EEESB_SB_EEENS1_32KernelTmaWarpSpecializedPingpongEEENS5_IJNSA_ILi64EEENSA_ILi128EEESF_EEEaNS5_IJlSB_lEEEaSI_NS4_8TiledMMAINS4_8MMA_AtomIJNS4_4SM904GMMA27MMA_64x128x32_S32S8S8_SS_TNEEEENS4_6LayoutISC_NS5_IJNSA_ILi0EEESQ_SQ_EEEEENS5_IJNS4_10UnderscoreEST_ST_EEEEENS4_13SM90_TMA_LOADENS4_14ComposedLayoutINS4_7SwizzleILi2ELi4ELi3EEENS4_18smem_ptr_flag_bitsILi8EEENSP_INS5_IJNSA_ILi8EEESF_EEENS5_IJSF_SB_EEEEEEEvNS4_8identityESW_S16_vS17_EENS_8epilogue10collective6detail29Sm90TmaWarpSpecializedAdapterINS1A_15DefaultEpilogueIaSI_SI_NS19_6thread17LinearCombinationIaLi1EiiLNS1E_9ScaleType4KindE0ELNS_15FloatRoundStyleE2EaEENS1_15EpilogueDefaultEEEEEvvEEEEvNT_6ParamsE,"a",@progbits
	.sectionflags	@""
	.align	4
.nv.constant0._ZN7cutlass13device_kernelINS_4gemm6kernel13GemmUniversalIN4cute5tupleIJiiiiEEENS1_10collective13CollectiveMmaINS1_34MainloopSm90TmaGmmaWarpSpecializedILi5ENS5_IJNS4_1CILi1EEESB_SB_EEENS1_32KernelTmaWarpSpecializedPingpongEEENS5_IJNSA_ILi64EEENSA_ILi128EEESF_EEEaNS5_IJlSB_lEEEaSI_NS4_8TiledMMAINS4_8MMA_AtomIJNS4_4SM904GMMA27MMA_64x128x32_S32S8S8_SS_TNEEEENS4_6LayoutISC_NS5_IJNSA_ILi0EEESQ_SQ_EEEEENS5_IJNS4_10UnderscoreEST_ST_EEEEENS4_13SM90_TMA_LOADENS4_14ComposedLayoutINS4_7SwizzleILi2ELi4ELi3EEENS4_18smem_ptr_flag_bitsILi8EEENSP_INS5_IJNSA_ILi8EEESF_EEENS5_IJSF_SB_EEEEEEEvNS4_8identityESW_S16_vS17_EENS_8epilogue10collective6detail29Sm90TmaWarpSpecializedAdapterINS1A_15DefaultEpilogueIaSI_SI_NS19_6thread17LinearCombinationIaLi1EiiLNS1E_9ScaleType4KindE0ELNS_15FloatRoundStyleE2EaEENS1_15EpilogueDefaultEEEEEvvEEEEvNT_6ParamsE:
	.zero		1664


//--------------------- SYMBOLS --------------------------

	.type		.nv.reservedSmem.offset0,@object
	.size		.nv.reservedSmem.offset0,0x4
	.type		__assertfail,@function
